//
// Generated by NVIDIA NVVM Compiler
//
// Compiler Build ID: CL-36424714
// Cuda compilation tools, release 13.0, V13.0.88
// Based on NVVM 20.0.0
//

.version 9.0
.target sm_100
.address_size 64

	// .globl	_Z17psf_radial_kernelPKdPdiddd
.func  (.param .align 16 .b8 func_retval0[16]) __internal_trig_reduction_slowpathd
(
	.param .b64 __internal_trig_reduction_slowpathd_param_0
)
;
.global .align 8 .b8 __cudart_i2opi_d[144] = {8, 93, 141, 31, 177, 95, 251, 107, 234, 146, 82, 138, 247, 57, 7, 61, 123, 241, 229, 235, 199, 186, 39, 117, 45, 234, 95, 158, 102, 63, 70, 79, 183, 9, 203, 39, 207, 126, 54, 109, 31, 109, 10, 90, 139, 17, 47, 239, 15, 152, 5, 222, 255, 151, 248, 31, 59, 40, 249, 189, 139, 95, 132, 156, 244, 57, 83, 131, 57, 214, 145, 57, 65, 126, 95, 180, 38, 112, 156, 233, 132, 68, 187, 46, 245, 53, 130, 232, 62, 167, 41, 177, 28, 235, 29, 254, 28, 146, 209, 9, 234, 46, 73, 6, 224, 210, 77, 66, 58, 110, 36, 183, 97, 197, 187, 222, 171, 99, 81, 254, 65, 144, 67, 60, 153, 149, 98, 219, 192, 221, 52, 245, 209, 87, 39, 252, 41, 21, 68, 78, 110, 131, 249, 162};
.global .align 16 .b8 __cudart_sin_cos_coeffs[128] = {70, 210, 176, 44, 241, 229, 90, 190, 146, 227, 172, 105, 227, 29, 199, 62, 161, 98, 219, 25, 160, 1, 42, 191, 24, 8, 17, 17, 17, 17, 129, 63, 84, 85, 85, 85, 85, 85, 197, 191, 0, 0, 0, 0, 0, 0, 0, 0, 0, 0, 0, 0, 0, 0, 0, 0, 100, 129, 253, 32, 131, 255, 168, 189, 40, 133, 239, 193, 167, 238, 33, 62, 217, 230, 6, 142, 79, 126, 146, 190, 233, 188, 221, 25, 160, 1, 250, 62, 71, 93, 193, 22, 108, 193, 86, 191, 81, 85, 85, 85, 85, 85, 165, 63, 0, 0, 0, 0, 0, 0, 224, 191, 0, 0, 0, 0, 0, 0, 240, 63};

.visible .entry _Z17psf_radial_kernelPKdPdiddd(
	.param .u64 .ptr .align 1 _Z17psf_radial_kernelPKdPdiddd_param_0,
	.param .u64 .ptr .align 1 _Z17psf_radial_kernelPKdPdiddd_param_1,
	.param .u32 _Z17psf_radial_kernelPKdPdiddd_param_2,
	.param .f64 _Z17psf_radial_kernelPKdPdiddd_param_3,
	.param .f64 _Z17psf_radial_kernelPKdPdiddd_param_4,
	.param .f64 _Z17psf_radial_kernelPKdPdiddd_param_5
)
{
	.reg .pred 	%p<20>;
	.reg .b32 	%r<48>;
	.reg .b64 	%rd<26>;
	.reg .b64 	%fd<211>;

	ld.param.u64 	%rd1, [_Z17psf_radial_kernelPKdPdiddd_param_0];
	ld.param.u32 	%r18, [_Z17psf_radial_kernelPKdPdiddd_param_2];
	ld.param.f64 	%fd40, [_Z17psf_radial_kernelPKdPdiddd_param_3];
	ld.param.f64 	%fd41, [_Z17psf_radial_kernelPKdPdiddd_param_4];
	ld.param.f64 	%fd42, [_Z17psf_radial_kernelPKdPdiddd_param_5];
	mov.u32 	%r19, %ctaid.x;
	mov.u32 	%r20, %ntid.x;
	mov.u32 	%r21, %tid.x;
	mad.lo.s32 	%r1, %r19, %r20, %r21;
	setp.ge.s32 	%p1, %r1, %r18;
	@%p1 bra 	$L__BB0_23;
	cvta.to.global.u64 	%rd3, %rd1;
	mul.wide.s32 	%rd4, %r1, 8;
	add.s64 	%rd5, %rd3, %rd4;
	ld.global.f64 	%fd43, [%rd5];
	mul.f64 	%fd44, %fd43, 0d401921FB54442D18;
	div.rn.f64 	%fd45, %fd44, %fd40;
	add.f64 	%fd46, %fd42, %fd42;
	div.rn.f64 	%fd47, %fd46, %fd41;
	max.f64 	%fd48, %fd47, 0d0000000000000000;
	sqrt.rn.f64 	%fd49, %fd48;
	mul.f64 	%fd50, %fd49, %fd45;
	max.f64 	%fd51, %fd50, 0dC12E848000000000;
	min.f64 	%fd1, %fd51, 0d412E848000000000;
	abs.f64 	%fd2, %fd1;
	setp.geu.f64 	%p2, %fd2, 0d4020000000000000;
	@%p2 bra 	$L__BB0_3;
	mul.f64 	%fd179, %fd1, %fd1;
	fma.rn.f64 	%fd180, %fd179, 0dC0671CF7C59EDB22, 0d40F2E50548605682;
	fma.rn.f64 	%fd181, %fd179, %fd180, 0dC16563CB05C28F5C;
	fma.rn.f64 	%fd182, %fd179, %fd181, 0d41C36B769C59999A;
	fma.rn.f64 	%fd183, %fd179, %fd182, 0dC208E3C794900000;
	fma.rn.f64 	%fd184, %fd179, %fd183, 0d422ACEB2E89C0000;
	add.f64 	%fd185, %fd179, 0d4070BDA6FFB3A9E6;
	fma.rn.f64 	%fd186, %fd179, %fd185, 0d40ECF114C0C1FC8F;
	fma.rn.f64 	%fd187, %fd179, %fd186, 0d41621C1316F9DB23;
	fma.rn.f64 	%fd188, %fd179, %fd187, 0d41CEAEB69C800000;
	fma.rn.f64 	%fd189, %fd179, %fd188, 0d422ACEB2E7560000;
	div.rn.f64 	%fd209, %fd184, %fd189;
	fma.rn.f64 	%fd190, %fd179, 0dC03E290DC00716A0, 0d40CEAC3DC5D63886;
	fma.rn.f64 	%fd191, %fd179, %fd190, 0dC146ADE1B83126E9;
	fma.rn.f64 	%fd192, %fd179, %fd191, 0d41ACE55D6A333333;
	fma.rn.f64 	%fd193, %fd179, %fd192, 0dC1FD6950B2300000;
	fma.rn.f64 	%fd194, %fd179, %fd193, 0d4230D925DDD80000;
	mul.f64 	%fd195, %fd1, %fd194;
	add.f64 	%fd196, %fd179, 0d40778FFC79E8FA2A;
	fma.rn.f64 	%fd197, %fd179, %fd196, 0d40F84776F16B11C7;
	fma.rn.f64 	%fd198, %fd179, %fd197, 0d4171B8F08BD70A3D;
	fma.rn.f64 	%fd199, %fd179, %fd198, 0d41E123EC31400000;
	fma.rn.f64 	%fd200, %fd179, %fd199, 0d4240D925DDCD0000;
	div.rn.f64 	%fd210, %fd195, %fd200;
	bra.uni 	$L__BB0_22;
$L__BB0_3:
	mov.f64 	%fd52, 0d4020000000000000;
	div.rn.f64 	%fd5, %fd52, %fd2;
	mul.f64 	%fd6, %fd5, %fd5;
	add.f64 	%fd7, %fd2, 0dBFE921FB5496FD7F;
	fma.rn.f64 	%fd53, %fd6, 0d3E8C1A8AAB292861, 0dBEC1648790299C51;
	fma.rn.f64 	%fd54, %fd6, %fd53, 0d3EFCAC653E340F37;
	fma.rn.f64 	%fd55, %fd6, %fd54, 0dBF51FFFB817F9F0A;
	fma.rn.f64 	%fd8, %fd6, %fd55, 0d3FF0000000000000;
	fma.rn.f64 	%fd56, %fd6, 0dBE7918E4E7D0DF29, 0d3EA992788C9726A9;
	fma.rn.f64 	%fd57, %fd6, %fd56, 0dBEDCFCC9CD06FBFC;
	fma.rn.f64 	%fd58, %fd6, %fd57, 0d3F22BFEC7E1AA561;
	fma.rn.f64 	%fd9, %fd6, %fd58, 0dBF8FFFFFFE483202;
	abs.f64 	%fd10, %fd7;
	setp.neu.f64 	%p3, %fd10, 0d7FF0000000000000;
	@%p3 bra 	$L__BB0_5;
	mov.f64 	%fd64, 0d0000000000000000;
	mul.rn.f64 	%fd204, %fd7, %fd64;
	mov.b32 	%r43, 1;
	bra.uni 	$L__BB0_8;
$L__BB0_5:
	mul.f64 	%fd59, %fd7, 0d3FE45F306DC9C883;
	cvt.rni.s32.f64 	%r42, %fd59;
	cvt.rn.f64.s32 	%fd60, %r42;
	fma.rn.f64 	%fd61, %fd60, 0dBFF921FB54442D18, %fd7;
	fma.rn.f64 	%fd62, %fd60, 0dBC91A62633145C00, %fd61;
	fma.rn.f64 	%fd204, %fd60, 0dB97B839A252049C0, %fd62;
	setp.ltu.f64 	%p4, %fd10, 0d41E0000000000000;
	@%p4 bra 	$L__BB0_7;
	{ // callseq 0, 0
	.param .b64 param0;
	st.param.f64 	[param0], %fd7;
	.param .align 16 .b8 retval0[16];
	call.uni (retval0), 
	__internal_trig_reduction_slowpathd, 
	(
	param0
	);
	ld.param.f64 	%fd204, [retval0];
	ld.param.b32 	%r42, [retval0+8];
	} // callseq 0
$L__BB0_7:
	add.s32 	%r43, %r42, 1;
$L__BB0_8:
	setp.neu.f64 	%p5, %fd10, 0d7FF0000000000000;
	shl.b32 	%r24, %r43, 6;
	cvt.u64.u32 	%rd6, %r24;
	and.b64  	%rd7, %rd6, 64;
	mov.u64 	%rd8, __cudart_sin_cos_coeffs;
	add.s64 	%rd9, %rd8, %rd7;
	mul.rn.f64 	%fd65, %fd204, %fd204;
	and.b32  	%r25, %r43, 1;
	setp.eq.b32 	%p6, %r25, 1;
	selp.f64 	%fd66, 0dBDA8FF8320FD8164, 0d3DE5DB65F9785EBA, %p6;
	ld.global.nc.v2.f64 	{%fd67, %fd68}, [%rd9];
	fma.rn.f64 	%fd69, %fd66, %fd65, %fd67;
	fma.rn.f64 	%fd70, %fd69, %fd65, %fd68;
	ld.global.nc.v2.f64 	{%fd71, %fd72}, [%rd9+16];
	fma.rn.f64 	%fd73, %fd70, %fd65, %fd71;
	fma.rn.f64 	%fd74, %fd73, %fd65, %fd72;
	ld.global.nc.v2.f64 	{%fd75, %fd76}, [%rd9+32];
	fma.rn.f64 	%fd77, %fd74, %fd65, %fd75;
	fma.rn.f64 	%fd78, %fd77, %fd65, %fd76;
	fma.rn.f64 	%fd79, %fd78, %fd204, %fd204;
	fma.rn.f64 	%fd80, %fd78, %fd65, 0d3FF0000000000000;
	selp.f64 	%fd81, %fd80, %fd79, %p6;
	and.b32  	%r26, %r43, 2;
	setp.eq.s32 	%p7, %r26, 0;
	mov.f64 	%fd82, 0d0000000000000000;
	sub.f64 	%fd83, %fd82, %fd81;
	selp.f64 	%fd84, %fd81, %fd83, %p7;
	mul.f64 	%fd16, %fd8, %fd84;
	@%p5 bra 	$L__BB0_10;
	mov.f64 	%fd90, 0d0000000000000000;
	mul.rn.f64 	%fd205, %fd7, %fd90;
	mov.b32 	%r44, 0;
	bra.uni 	$L__BB0_12;
$L__BB0_10:
	mul.f64 	%fd85, %fd7, 0d3FE45F306DC9C883;
	cvt.rni.s32.f64 	%r44, %fd85;
	cvt.rn.f64.s32 	%fd86, %r44;
	fma.rn.f64 	%fd87, %fd86, 0dBFF921FB54442D18, %fd7;
	fma.rn.f64 	%fd88, %fd86, 0dBC91A62633145C00, %fd87;
	fma.rn.f64 	%fd205, %fd86, 0dB97B839A252049C0, %fd88;
	setp.ltu.f64 	%p8, %fd10, 0d41E0000000000000;
	@%p8 bra 	$L__BB0_12;
	{ // callseq 1, 0
	.param .b64 param0;
	st.param.f64 	[param0], %fd7;
	.param .align 16 .b8 retval0[16];
	call.uni (retval0), 
	__internal_trig_reduction_slowpathd, 
	(
	param0
	);
	ld.param.f64 	%fd205, [retval0];
	ld.param.b32 	%r44, [retval0+8];
	} // callseq 1
$L__BB0_12:
	shl.b32 	%r29, %r44, 6;
	cvt.u64.u32 	%rd10, %r29;
	and.b64  	%rd11, %rd10, 64;
	add.s64 	%rd13, %rd8, %rd11;
	mul.rn.f64 	%fd91, %fd205, %fd205;
	and.b32  	%r30, %r44, 1;
	setp.eq.b32 	%p9, %r30, 1;
	selp.f64 	%fd92, 0dBDA8FF8320FD8164, 0d3DE5DB65F9785EBA, %p9;
	ld.global.nc.v2.f64 	{%fd93, %fd94}, [%rd13];
	fma.rn.f64 	%fd95, %fd92, %fd91, %fd93;
	fma.rn.f64 	%fd96, %fd95, %fd91, %fd94;
	ld.global.nc.v2.f64 	{%fd97, %fd98}, [%rd13+16];
	fma.rn.f64 	%fd99, %fd96, %fd91, %fd97;
	fma.rn.f64 	%fd100, %fd99, %fd91, %fd98;
	ld.global.nc.v2.f64 	{%fd101, %fd102}, [%rd13+32];
	fma.rn.f64 	%fd103, %fd100, %fd91, %fd101;
	fma.rn.f64 	%fd104, %fd103, %fd91, %fd102;
	fma.rn.f64 	%fd105, %fd104, %fd205, %fd205;
	fma.rn.f64 	%fd106, %fd104, %fd91, 0d3FF0000000000000;
	selp.f64 	%fd107, %fd106, %fd105, %p9;
	and.b32  	%r31, %r44, 2;
	setp.eq.s32 	%p10, %r31, 0;
	mov.f64 	%fd108, 0d0000000000000000;
	sub.f64 	%fd109, %fd108, %fd107;
	selp.f64 	%fd110, %fd107, %fd109, %p10;
	mul.f64 	%fd111, %fd5, %fd110;
	mul.f64 	%fd112, %fd9, %fd111;
	sub.f64 	%fd21, %fd16, %fd112;
	add.f64 	%fd22, %fd2, 0dC002D97C7F4EE208;
	fma.rn.f64 	%fd113, %fd6, 0dBE9020F5634D8D14, 0d3EC49D7C00DF0E15;
	fma.rn.f64 	%fd114, %fd6, %fd113, 0dBF026FA0A2D15CD3;
	fma.rn.f64 	%fd115, %fd6, %fd114, 0d3F5DFFFAF78282FD;
	fma.rn.f64 	%fd23, %fd6, %fd115, 0d3FF0000000000000;
	fma.rn.f64 	%fd116, %fd6, 0d3E7C65A7D5438122, 0dBEAD9ACFF13878F1;
	fma.rn.f64 	%fd117, %fd6, %fd116, 0d3EE1B82114D8A643;
	fma.rn.f64 	%fd118, %fd6, %fd117, 0dBF2A3FEA5C574380;
	fma.rn.f64 	%fd24, %fd6, %fd118, 0d3FA7FFFFFF920C81;
	abs.f64 	%fd25, %fd22;
	setp.neu.f64 	%p11, %fd25, 0d7FF0000000000000;
	@%p11 bra 	$L__BB0_14;
	mov.f64 	%fd124, 0d0000000000000000;
	mul.rn.f64 	%fd207, %fd22, %fd124;
	mov.b32 	%r46, 1;
	bra.uni 	$L__BB0_17;
$L__BB0_14:
	mul.f64 	%fd119, %fd22, 0d3FE45F306DC9C883;
	cvt.rni.s32.f64 	%r45, %fd119;
	cvt.rn.f64.s32 	%fd120, %r45;
	fma.rn.f64 	%fd121, %fd120, 0dBFF921FB54442D18, %fd22;
	fma.rn.f64 	%fd122, %fd120, 0dBC91A62633145C00, %fd121;
	fma.rn.f64 	%fd207, %fd120, 0dB97B839A252049C0, %fd122;
	setp.ltu.f64 	%p12, %fd25, 0d41E0000000000000;
	@%p12 bra 	$L__BB0_16;
	{ // callseq 2, 0
	.param .b64 param0;
	st.param.f64 	[param0], %fd22;
	.param .align 16 .b8 retval0[16];
	call.uni (retval0), 
	__internal_trig_reduction_slowpathd, 
	(
	param0
	);
	ld.param.f64 	%fd207, [retval0];
	ld.param.b32 	%r45, [retval0+8];
	} // callseq 2
$L__BB0_16:
	add.s32 	%r46, %r45, 1;
$L__BB0_17:
	setp.neu.f64 	%p13, %fd25, 0d7FF0000000000000;
	shl.b32 	%r34, %r46, 6;
	cvt.u64.u32 	%rd14, %r34;
	and.b64  	%rd15, %rd14, 64;
	mov.u64 	%rd16, __cudart_sin_cos_coeffs;
	add.s64 	%rd17, %rd16, %rd15;
	mul.rn.f64 	%fd125, %fd207, %fd207;
	and.b32  	%r35, %r46, 1;
	setp.eq.b32 	%p14, %r35, 1;
	selp.f64 	%fd126, 0dBDA8FF8320FD8164, 0d3DE5DB65F9785EBA, %p14;
	ld.global.nc.v2.f64 	{%fd127, %fd128}, [%rd17];
	fma.rn.f64 	%fd129, %fd126, %fd125, %fd127;
	fma.rn.f64 	%fd130, %fd129, %fd125, %fd128;
	ld.global.nc.v2.f64 	{%fd131, %fd132}, [%rd17+16];
	fma.rn.f64 	%fd133, %fd130, %fd125, %fd131;
	fma.rn.f64 	%fd134, %fd133, %fd125, %fd132;
	ld.global.nc.v2.f64 	{%fd135, %fd136}, [%rd17+32];
	fma.rn.f64 	%fd137, %fd134, %fd125, %fd135;
	fma.rn.f64 	%fd138, %fd137, %fd125, %fd136;
	fma.rn.f64 	%fd139, %fd138, %fd207, %fd207;
	fma.rn.f64 	%fd140, %fd138, %fd125, 0d3FF0000000000000;
	selp.f64 	%fd141, %fd140, %fd139, %p14;
	and.b32  	%r36, %r46, 2;
	setp.eq.s32 	%p15, %r36, 0;
	mov.f64 	%fd142, 0d0000000000000000;
	sub.f64 	%fd143, %fd142, %fd141;
	selp.f64 	%fd144, %fd141, %fd143, %p15;
	mul.f64 	%fd31, %fd23, %fd144;
	@%p13 bra 	$L__BB0_19;
	mov.f64 	%fd150, 0d0000000000000000;
	mul.rn.f64 	%fd208, %fd22, %fd150;
	mov.b32 	%r47, 0;
	bra.uni 	$L__BB0_21;
$L__BB0_19:
	mul.f64 	%fd145, %fd22, 0d3FE45F306DC9C883;
	cvt.rni.s32.f64 	%r47, %fd145;
	cvt.rn.f64.s32 	%fd146, %r47;
	fma.rn.f64 	%fd147, %fd146, 0dBFF921FB54442D18, %fd22;
	fma.rn.f64 	%fd148, %fd146, 0dBC91A62633145C00, %fd147;
	fma.rn.f64 	%fd208, %fd146, 0dB97B839A252049C0, %fd148;
	setp.ltu.f64 	%p16, %fd25, 0d41E0000000000000;
	@%p16 bra 	$L__BB0_21;
	{ // callseq 3, 0
	.param .b64 param0;
	st.param.f64 	[param0], %fd22;
	.param .align 16 .b8 retval0[16];
	call.uni (retval0), 
	__internal_trig_reduction_slowpathd, 
	(
	param0
	);
	ld.param.f64 	%fd208, [retval0];
	ld.param.b32 	%r47, [retval0+8];
	} // callseq 3
$L__BB0_21:
	mov.f64 	%fd151, 0d3FE45F306D974364;
	div.rn.f64 	%fd152, %fd151, %fd2;
	sqrt.rn.f64 	%fd153, %fd152;
	shl.b32 	%r39, %r47, 6;
	cvt.u64.u32 	%rd18, %r39;
	and.b64  	%rd19, %rd18, 64;
	add.s64 	%rd21, %rd16, %rd19;
	mul.rn.f64 	%fd154, %fd208, %fd208;
	and.b32  	%r40, %r47, 1;
	setp.eq.b32 	%p17, %r40, 1;
	selp.f64 	%fd155, 0dBDA8FF8320FD8164, 0d3DE5DB65F9785EBA, %p17;
	ld.global.nc.v2.f64 	{%fd156, %fd157}, [%rd21];
	fma.rn.f64 	%fd158, %fd155, %fd154, %fd156;
	fma.rn.f64 	%fd159, %fd158, %fd154, %fd157;
	ld.global.nc.v2.f64 	{%fd160, %fd161}, [%rd21+16];
	fma.rn.f64 	%fd162, %fd159, %fd154, %fd160;
	fma.rn.f64 	%fd163, %fd162, %fd154, %fd161;
	ld.global.nc.v2.f64 	{%fd164, %fd165}, [%rd21+32];
	fma.rn.f64 	%fd166, %fd163, %fd154, %fd164;
	fma.rn.f64 	%fd167, %fd166, %fd154, %fd165;
	fma.rn.f64 	%fd168, %fd167, %fd208, %fd208;
	fma.rn.f64 	%fd169, %fd167, %fd154, 0d3FF0000000000000;
	selp.f64 	%fd170, %fd169, %fd168, %p17;
	and.b32  	%r41, %r47, 2;
	setp.eq.s32 	%p18, %r41, 0;
	mov.f64 	%fd171, 0d0000000000000000;
	sub.f64 	%fd172, %fd171, %fd170;
	selp.f64 	%fd173, %fd170, %fd172, %p18;
	mul.f64 	%fd174, %fd5, %fd173;
	mul.f64 	%fd175, %fd24, %fd174;
	sub.f64 	%fd176, %fd31, %fd175;
	mul.f64 	%fd177, %fd153, %fd176;
	setp.lt.f64 	%p19, %fd1, 0d0000000000000000;
	neg.f64 	%fd178, %fd177;
	selp.f64 	%fd210, %fd178, %fd177, %p19;
	mul.f64 	%fd209, %fd153, %fd21;
$L__BB0_22:
	ld.param.u64 	%rd25, [_Z17psf_radial_kernelPKdPdiddd_param_1];
	mul.f64 	%fd201, %fd210, %fd210;
	fma.rn.f64 	%fd202, %fd209, %fd209, %fd201;
	cvta.to.global.u64 	%rd22, %rd25;
	mul.wide.s32 	%rd23, %r1, 8;
	add.s64 	%rd24, %rd22, %rd23;
	st.global.f64 	[%rd24], %fd202;
$L__BB0_23:
	ret;

}
.func  (.param .align 16 .b8 func_retval0[16]) __internal_trig_reduction_slowpathd(
	.param .b64 __internal_trig_reduction_slowpathd_param_0
)
{
	.local .align 8 .b8 	__local_depot1[40];
	.reg .b64 	%SP;
	.reg .b64 	%SPL;
	.reg .pred 	%p<10>;
	.reg .b32 	%r<47>;
	.reg .b64 	%rd<74>;
	.reg .b64 	%fd<5>;

	mov.u64 	%SPL, __local_depot1;
	ld.param.f64 	%fd4, [__internal_trig_reduction_slowpathd_param_0];
	add.u64 	%rd1, %SPL, 0;
	{
	.reg .b32 %temp; 
	mov.b64 	{%temp, %r1}, %fd4;
	}
	shr.u32 	%r2, %r1, 20;
	and.b32  	%r3, %r2, 2047;
	setp.eq.s32 	%p1, %r3, 2047;
	mov.b32 	%r46, 0;
	@%p1 bra 	$L__BB1_9;
	add.s32 	%r20, %r3, -1024;
	mov.b64 	%rd20, %fd4;
	shl.b64 	%rd2, %rd20, 11;
	shr.u32 	%r4, %r20, 6;
	sub.s32 	%r45, 15, %r4;
	sub.s32 	%r21, 19, %r4;
	setp.lt.u32 	%p2, %r20, 128;
	selp.b32 	%r6, 18, %r21, %p2;
	setp.ge.s32 	%p3, %r45, %r6;
	mov.b64 	%rd70, 0;
	@%p3 bra 	$L__BB1_4;
	add.s32 	%r23, %r6, %r4;
	neg.s32 	%r43, %r23;
	or.b64  	%rd3, %rd2, -9223372036854775808;
	mov.b64 	%rd70, 0;
	mov.b32 	%r42, 0;
	mov.u64 	%rd25, __cudart_i2opi_d;
	mov.u32 	%r44, %r45;
$L__BB1_3:
	.pragma "nounroll";
	mul.wide.s32 	%rd22, %r42, 8;
	add.s64 	%rd23, %rd1, %rd22;
	mul.wide.s32 	%rd24, %r44, 8;
	add.s64 	%rd26, %rd25, %rd24;
	ld.global.nc.u64 	%rd27, [%rd26];
	{
	.reg .u32 %r0, %r1, %r2, %r3, %alo, %ahi, %blo, %bhi, %clo, %chi;
	mov.b64 	{%alo,%ahi}, %rd27;
	mov.b64 	{%blo,%bhi}, %rd3;
	mov.b64 	{%clo,%chi}, %rd70;
	mad.lo.cc.u32 	%r0, %alo, %blo, %clo;
	madc.hi.cc.u32 	%r1, %alo, %blo, %chi;
	madc.hi.u32 	%r2, %alo, %bhi, 0;
	mad.lo.cc.u32 	%r1, %alo, %bhi, %r1;
	madc.hi.cc.u32 	%r2, %ahi, %blo, %r2;
	madc.hi.u32 	%r3, %ahi, %bhi, 0;
	mad.lo.cc.u32 	%r1, %ahi, %blo, %r1;
	madc.lo.cc.u32 	%r2, %ahi, %bhi, %r2;
	addc.u32 	%r3, %r3, 0;
	mov.b64 	%rd28, {%r0,%r1};
	mov.b64 	%rd70, {%r2,%r3};
	}
	st.local.u64 	[%rd23], %rd28;
	add.s32 	%r44, %r44, 1;
	add.s32 	%r43, %r43, 1;
	add.s32 	%r42, %r42, 1;
	setp.ne.s32 	%p4, %r43, -15;
	mov.u32 	%r45, %r6;
	@%p4 bra 	$L__BB1_3;
$L__BB1_4:
	cvt.s64.s32 	%rd29, %r45;
	cvt.u64.u32 	%rd30, %r4;
	add.s64 	%rd31, %rd30, %rd29;
	shl.b64 	%rd32, %rd31, 3;
	add.s64 	%rd33, %rd1, %rd32;
	st.local.u64 	[%rd33+-120], %rd70;
	and.b32  	%r15, %r2, 63;
	ld.local.u64 	%rd72, [%rd1+16];
	ld.local.u64 	%rd71, [%rd1+24];
	setp.eq.s32 	%p5, %r15, 0;
	@%p5 bra 	$L__BB1_6;
	shl.b64 	%rd34, %rd71, %r15;
	shr.u64 	%rd35, %rd72, 1;
	xor.b32  	%r24, %r15, 63;
	shr.u64 	%rd36, %rd35, %r24;
	or.b64  	%rd71, %rd34, %rd36;
	ld.local.u64 	%rd37, [%rd1+8];
	shl.b64 	%rd38, %rd72, %r15;
	shr.u64 	%rd39, %rd37, 1;
	shr.u64 	%rd40, %rd39, %r24;
	or.b64  	%rd72, %rd38, %rd40;
$L__BB1_6:
	and.b32  	%r25, %r1, -2147483648;
	shr.u64 	%rd41, %rd71, 62;
	cvt.u32.u64 	%r26, %rd41;
	mov.b64 	{%r27, %r28}, %rd71;
	mov.b64 	{%r29, %r30}, %rd72;
	shf.l.wrap.b32 	%r31, %r30, %r27, 2;
	shf.l.wrap.b32 	%r32, %r27, %r28, 2;
	mov.b64 	%rd42, {%r31, %r32};
	shl.b64 	%rd43, %rd72, 2;
	shr.u64 	%rd44, %rd42, 63;
	cvt.u32.u64 	%r33, %rd44;
	add.s32 	%r34, %r33, %r26;
	setp.eq.s32 	%p6, %r25, 0;
	neg.s32 	%r35, %r34;
	selp.b32 	%r46, %r34, %r35, %p6;
	setp.gt.s64 	%p7, %rd42, -1;
	mov.b64 	%rd45, 0;
	{
	.reg .u32 %r0, %r1, %r2, %r3, %a0, %a1, %a2, %a3, %b0, %b1, %b2, %b3;
	mov.b64 	{%a0,%a1}, %rd45;
	mov.b64 	{%a2,%a3}, %rd45;
	mov.b64 	{%b0,%b1}, %rd43;
	mov.b64 	{%b2,%b3}, %rd42;
	sub.cc.u32 	%r0, %a0, %b0;
	subc.cc.u32 	%r1, %a1, %b1;
	subc.cc.u32 	%r2, %a2, %b2;
	subc.u32 	%r3, %a3, %b3;
	mov.b64 	%rd46, {%r0,%r1};
	mov.b64 	%rd47, {%r2,%r3};
	}
	xor.b32  	%r36, %r25, -2147483648;
	selp.b64 	%rd73, %rd42, %rd47, %p7;
	selp.b64 	%rd14, %rd43, %rd46, %p7;
	selp.b32 	%r17, %r25, %r36, %p7;
	clz.b64 	%r37, %rd73;
	cvt.u64.u32 	%rd15, %r37;
	setp.eq.s32 	%p8, %r37, 0;
	@%p8 bra 	$L__BB1_8;
	cvt.u32.u64 	%r38, %rd15;
	and.b32  	%r39, %r38, 63;
	shl.b64 	%rd48, %rd73, %r39;
	shr.u64 	%rd49, %rd14, 1;
	not.b32 	%r40, %r38;
	and.b32  	%r41, %r40, 63;
	shr.u64 	%rd50, %rd49, %r41;
	or.b64  	%rd73, %rd48, %rd50;
$L__BB1_8:
	mov.b64 	%rd51, -3958705157555305931;
	{
	.reg .u32 %r0, %r1, %r2, %r3, %alo, %ahi, %blo, %bhi;
	mov.b64 	{%alo,%ahi}, %rd73;
	mov.b64 	{%blo,%bhi}, %rd51;
	mul.lo.u32 	%r0, %alo, %blo;
	mul.hi.u32 	%r1, %alo, %blo;
	mad.lo.cc.u32 	%r1, %alo, %bhi, %r1;
	madc.hi.u32 	%r2, %alo, %bhi, 0;
	mad.lo.cc.u32 	%r1, %ahi, %blo, %r1;
	madc.hi.cc.u32 	%r2, %ahi, %blo, %r2;
	madc.hi.u32 	%r3, %ahi, %bhi, 0;
	mad.lo.cc.u32 	%r2, %ahi, %bhi, %r2;
	addc.u32 	%r3, %r3, 0;
	mov.b64 	%rd52, {%r0,%r1};
	mov.b64 	%rd53, {%r2,%r3};
	}
	setp.gt.s64 	%p9, %rd53, 0;
	{
	.reg .u32 %r0, %r1, %r2, %r3, %a0, %a1, %a2, %a3, %b0, %b1, %b2, %b3;
	mov.b64 	{%a0,%a1}, %rd52;
	mov.b64 	{%a2,%a3}, %rd53;
	mov.b64 	{%b0,%b1}, %rd52;
	mov.b64 	{%b2,%b3}, %rd53;
	add.cc.u32 	%r0, %a0, %b0;
	addc.cc.u32 	%r1, %a1, %b1;
	addc.cc.u32 	%r2, %a2, %b2;
	addc.u32 	%r3, %a3, %b3;
	mov.b64 	%rd54, {%r0,%r1};
	mov.b64 	%rd55, {%r2,%r3};
	}
	selp.b64 	%rd56, %rd55, %rd53, %p9;
	selp.s64 	%rd57, -1, 0, %p9;
	sub.s64 	%rd58, %rd57, %rd15;
	cvt.u64.u32 	%rd59, %r17;
	shl.b64 	%rd60, %rd59, 32;
	add.s64 	%rd61, %rd56, 1;
	shr.u64 	%rd62, %rd61, 10;
	add.s64 	%rd63, %rd62, 1;
	shr.u64 	%rd64, %rd63, 1;
	shl.b64 	%rd65, %rd58, 52;
	add.s64 	%rd66, %rd65, %rd64;
	add.s64 	%rd67, %rd66, 4602678819172646912;
	or.b64  	%rd68, %rd67, %rd60;
	mov.b64 	%fd4, %rd68;
$L__BB1_9:
	st.param.f64 	[func_retval0], %fd4;
	st.param.b32 	[func_retval0+8], %r46;
	ret;

}


// ===== COMPILED SASS (sm_100) =====

	.target	sm_100

	.elftype	@"ET_EXEC"


//--------------------- .note.nv.tkinfo           --------------------------
	.section	.note.nv.tkinfo,"",@"SHT_NOTE"
	.sectionflags	@"SHF_NOTE_NV_TKINFO"
	.tkinfo
        /*0018*/ 	.word	0x00000002
        /*0030*/ 	.string	""
        /*0030*/ 	.string	"ptxas"
        /*0030*/ 	.string	"Cuda compilation tools, release 13.0, V13.0.88"
        /*0030*/ 	.string	"Build cuda_13.0.r13.0/compiler.36424714_0"
        /*0030*/ 	.string	"-arch sm_100 -m 64 "



//--------------------- .note.nv.cuinfo           --------------------------
	.section	.note.nv.cuinfo,"",@"SHT_NOTE"
	.sectionflags	@"SHF_NOTE_NV_CUINFO"
        /*0018*/ 	.short	0x0002
        /*001a*/ 	.short	0x0064
        /*001c*/ 	.short	0x0082
	.zero		2


//--------------------- .nv.info                  --------------------------
	.section	.nv.info,"",@"SHT_CUDA_INFO"
	.align	4


	//----- nvinfo : EIATTR_REGCOUNT
	.align		4
        /*0000*/ 	.byte	0x04, 0x2f
        /*0002*/ 	.short	(.L_3 - .L_2)
	.align		4
.L_2:
        /*0004*/ 	.word	index@(_Z17psf_radial_kernelPKdPdiddd)
        /*0008*/ 	.word	0x00000028


	//----- nvinfo : EIATTR_FRAME_SIZE
	.align		4
.L_3:
        /*000c*/ 	.byte	0x04, 0x11
        /*000e*/ 	.short	(.L_5 - .L_4)
	.align		4
.L_4:
        /*0010*/ 	.word	index@($_Z17psf_radial_kernelPKdPdiddd$__internal_trig_reduction_slowpathd)
        /*0014*/ 	.word	0x00000028


	//----- nvinfo : EIATTR_FRAME_SIZE
	.align		4
.L_5:
        /*0018*/ 	.byte	0x04, 0x11
        /*001a*/ 	.short	(.L_7 - .L_6)
	.align		4
.L_6:
        /*001c*/ 	.word	index@($__internal_1_$__cuda_sm20_dsqrt_rn_f64_mediumpath_v1)
        /*0020*/ 	.word	0x00000028


	//----- nvinfo : EIATTR_FRAME_SIZE
	.align		4
.L_7:
        /*0024*/ 	.byte	0x04, 0x11
        /*0026*/ 	.short	(.L_9 - .L_8)
	.align		4
.L_8:
        /*0028*/ 	.word	index@($__internal_0_$__cuda_sm20_div_rn_f64_full)
        /*002c*/ 	.word	0x00000028


	//----- nvinfo : EIATTR_FRAME_SIZE
	.align		4
.L_9:
        /*0030*/ 	.byte	0x04, 0x11
        /*0032*/ 	.short	(.L_11 - .L_10)
	.align		4
.L_10:
        /*0034*/ 	.word	index@(_Z17psf_radial_kernelPKdPdiddd)
        /*0038*/ 	.word	0x00000028


	//----- nvinfo : EIATTR_MIN_STACK_SIZE
	.align		4
.L_11:
        /*003c*/ 	.byte	0x04, 0x12
        /*003e*/ 	.short	(.L_13 - .L_12)
	.align		4
.L_12:
        /*0040*/ 	.word	index@(_Z17psf_radial_kernelPKdPdiddd)
        /*0044*/ 	.word	0x00000028
.L_13:


//--------------------- .nv.compat                --------------------------
	.section	.nv.compat,"",@"SHT_CUDA_COMPAT_INFO"
	.align	4
        /*0000*/ 	.byte	0x02, 0x09, 0x00, 0x00, 0x02, 0x02, 0x01, 0x00, 0x02, 0x05, 0x05, 0x00, 0x03, 0x07, 0x01, 0x01
        /*0010*/ 	.byte	0x02, 0x03, 0x00, 0x00, 0x02, 0x06, 0x01, 0x00, 0x04, 0x0b, 0x08, 0x00, 0x01, 0x00, 0x00, 0x00
        /*0020*/ 	.byte	0x00, 0x00, 0x00, 0x00


//--------------------- .nv.info._Z17psf_radial_kernelPKdPdiddd --------------------------
	.section	.nv.info._Z17psf_radial_kernelPKdPdiddd,"",@"SHT_CUDA_INFO"
	.sectionflags	@""
	.align	4


	//----- nvinfo : EIATTR_CUDA_API_VERSION
	.align		4
        /*0000*/ 	.byte	0x04, 0x37
        /*0002*/ 	.short	(.L_15 - .L_14)
.L_14:
        /*0004*/ 	.word	0x00000082


	//----- nvinfo : EIATTR_KPARAM_INFO
	.align		4
.L_15:
        /*0008*/ 	.byte	0x04, 0x17
        /*000a*/ 	.short	(.L_17 - .L_16)
.L_16:
        /*000c*/ 	.word	0x00000000
        /*0010*/ 	.short	0x0005
        /*0012*/ 	.short	0x0028
        /*0014*/ 	.byte	0x00, 0xf0, 0x21, 0x00


	//----- nvinfo : EIATTR_KPARAM_INFO
	.align		4
.L_17:
        /*0018*/ 	.byte	0x04, 0x17
        /*001a*/ 	.short	(.L_19 - .L_18)
.L_18:
        /*001c*/ 	.word	0x00000000
        /*0020*/ 	.short	0x0004
        /*0022*/ 	.short	0x0020
        /*0024*/ 	.byte	0x00, 0xf0, 0x21, 0x00


	//----- nvinfo : EIATTR_KPARAM_INFO
	.align		4
.L_19:
        /*0028*/ 	.byte	0x04, 0x17
        /*002a*/ 	.short	(.L_21 - .L_20)
.L_20:
        /*002c*/ 	.word	0x00000000
        /*0030*/ 	.short	0x0003
        /*0032*/ 	.short	0x0018
        /*0034*/ 	.byte	0x00, 0xf0, 0x21, 0x00


	//----- nvinfo : EIATTR_KPARAM_INFO
	.align		4
.L_21:
        /*0038*/ 	.byte	0x04, 0x17
        /*003a*/ 	.short	(.L_23 - .L_22)
.L_22:
        /*003c*/ 	.word	0x00000000
        /*0040*/ 	.short	0x0002
        /*0042*/ 	.short	0x0010
        /*0044*/ 	.byte	0x00, 0xf0, 0x11, 0x00


	//----- nvinfo : EIATTR_KPARAM_INFO
	.align		4
.L_23:
        /*0048*/ 	.byte	0x04, 0x17
        /*004a*/ 	.short	(.L_25 - .L_24)
.L_24:
        /*004c*/ 	.word	0x00000000
        /*0050*/ 	.short	0x0001
        /*0052*/ 	.short	0x0008
        /*0054*/ 	.byte	0x00, 0xf5, 0x21, 0x00


	//----- nvinfo : EIATTR_KPARAM_INFO
	.align		4
.L_25:
        /*0058*/ 	.byte	0x04, 0x17
        /*005a*/ 	.short	(.L_27 - .L_26)
.L_26:
        /*005c*/ 	.word	0x00000000
        /*0060*/ 	.short	0x0000
        /*0062*/ 	.short	0x0000
        /*0064*/ 	.byte	0x00, 0xf5, 0x21, 0x00


	//----- nvinfo : EIATTR_SPARSE_MMA_MASK
	.align		4
.L_27:
        /*0068*/ 	.byte	0x03, 0x50
        /*006a*/ 	.short	0x0000


	//----- nvinfo : EIATTR_MAXREG_COUNT
	.align		4
        /*006c*/ 	.byte	0x03, 0x1b
        /*006e*/ 	.short	0x00ff


	//----- nvinfo : EIATTR_MERCURY_ISA_VERSION
	.align		4
        /*0070*/ 	.byte	0x03, 0x5f
        /*0072*/ 	.short	0x0101


	//----- nvinfo : EIATTR_VRC_CTA_INIT_COUNT
	.align		4
        /*0074*/ 	.byte	0x02, 0x4a
	.zero		1
	.zero		1


	//----- nvinfo : EIATTR_EXIT_INSTR_OFFSETS
	.align		4
        /*0078*/ 	.byte	0x04, 0x1c
        /*007a*/ 	.short	(.L_29 - .L_28)


	//   ....[0]....
.L_28:
        /*007c*/ 	.word	0x00000080


	//   ....[1]....
        /*0080*/ 	.word	0x000025d0


	//----- nvinfo : EIATTR_CRS_STACK_SIZE
	.align		4
.L_29:
        /*0084*/ 	.byte	0x04, 0x1e
        /*0086*/ 	.short	(.L_31 - .L_30)
.L_30:
        /*0088*/ 	.word	0x00000000


	//----- nvinfo : EIATTR_CBANK_PARAM_SIZE
	.align		4
.L_31:
        /*008c*/ 	.byte	0x03, 0x19
        /*008e*/ 	.short	0x0030


	//----- nvinfo : EIATTR_PARAM_CBANK
	.align		4
        /*0090*/ 	.byte	0x04, 0x0a
        /*0092*/ 	.short	(.L_33 - .L_32)
	.align		4
.L_32:
        /*0094*/ 	.word	index@(.nv.constant0._Z17psf_radial_kernelPKdPdiddd)
        /*0098*/ 	.short	0x0380
        /*009a*/ 	.short	0x0030


	//----- nvinfo : EIATTR_SW_WAR
	.align		4
.L_33:
        /*009c*/ 	.byte	0x04, 0x36
        /*009e*/ 	.short	(.L_35 - .L_34)
.L_34:
        /*00a0*/ 	.word	0x00000008
.L_35:


//--------------------- .nv.callgraph             --------------------------
	.section	.nv.callgraph,"",@"SHT_CUDA_CALLGRAPH"
	.align	4
	.sectionentsize	8
	.align		4
        /*0000*/ 	.word	0x00000000
	.align		4
        /*0004*/ 	.word	0xffffffff
	.align		4
        /*0008*/ 	.word	0x00000000
	.align		4
        /*000c*/ 	.word	0xfffffffe
	.align		4
        /*0010*/ 	.word	0x00000000
	.align		4
        /*0014*/ 	.word	0xfffffffd
	.align		4
        /*0018*/ 	.word	0x00000000
	.align		4
        /*001c*/ 	.word	0xfffffffc


//--------------------- .nv.constant4             --------------------------
	.section	.nv.constant4,"a",@progbits
	.align	8
	.align		8
.nv.constant4:
        /*0000*/ 	.dword	__cudart_i2opi_d
	.align		8
        /*0008*/ 	.dword	__cudart_sin_cos_coeffs


//--------------------- .text._Z17psf_radial_kernelPKdPdiddd --------------------------
	.section	.text._Z17psf_radial_kernelPKdPdiddd,"ax",@progbits
	.align	128
        .global         _Z17psf_radial_kernelPKdPdiddd
        .type           _Z17psf_radial_kernelPKdPdiddd,@function
        .size           _Z17psf_radial_kernelPKdPdiddd,(.L_x_49 - _Z17psf_radial_kernelPKdPdiddd)
        .other          _Z17psf_radial_kernelPKdPdiddd,@"STO_CUDA_ENTRY STV_DEFAULT"
_Z17psf_radial_kernelPKdPdiddd:
.text._Z17psf_radial_kernelPKdPdiddd:
[----:B------:R-:W0:Y:S01]  /*0000*/  LDC R1, c[0x0][0x37c] ;  /* 0x0000df00ff017b82 */ /* 0x000e220000000800 */
[----:B------:R-:W1:Y:S07]  /*0010*/  S2R R3, SR_TID.X ;  /* 0x0000000000037919 */ /* 0x000e6e0000002100 */
[----:B------:R-:W1:Y:S01]  /*0020*/  S2UR UR4, SR_CTAID.X ;  /* 0x00000000000479c3 */ /* 0x000e620000002500 */
[----:B------:R-:W2:Y:S01]  /*0030*/  LDCU UR5, c[0x0][0x390] ;  /* 0x00007200ff0577ac */ /* 0x000ea20008000800 */
[----:B0-----:R-:W-:-:S06]  /*0040*/  VIADD R1, R1, 0xffffffd8 ;  /* 0xffffffd801017836 */ /* 0x001fcc0000000000 */
[----:B------:R-:W1:Y:S02]  /*0050*/  LDC R8, c[0x0][0x360] ;  /* 0x0000d800ff087b82 */ /* 0x000e640000000800 */
[----:B-1----:R-:W-:-:S05]  /*0060*/  IMAD R8, R8, UR4, R3 ;  /* 0x0000000408087c24 */ /* 0x002fca000f8e0203 */
[----:B--2---:R-:W-:-:S13]  /*0070*/  ISETP.GE.AND P0, PT, R8, UR5, PT ;  /* 0x0000000508007c0c */ /* 0x004fda000bf06270 */
[----:B------:R-:W-:Y:S05]  /*0080*/  @P0 EXIT ;  /* 0x000000000000094d */ /* 0x000fea0003800000 */
[----:B------:R-:W0:Y:S01]  /*0090*/  LDC.64 R2, c[0x0][0x380] ;  /* 0x0000e000ff027b82 */ /* 0x000e220000000a00 */
[----:B------:R-:W1:Y:S01]  /*00a0*/  LDCU.64 UR4, c[0x0][0x358] ;  /* 0x00006b00ff0477ac */ /* 0x000e620008000a00 */
[----:B------:R-:W2:Y:S06]  /*00b0*/  LDCU UR8, c[0x0][0x39c] ;  /* 0x00007380ff0877ac */ /* 0x000eac0008000800 */
[----:B------:R-:W3:Y:S01]  /*00c0*/  LDC.64 R10, c[0x0][0x398] ;  /* 0x0000e600ff0a7b82 */ /* 0x000ee20000000a00 */
[----:B0-----:R-:W-:-:S06]  /*00d0*/  IMAD.WIDE R2, R8, 0x8, R2 ;  /* 0x0000000808027825 */ /* 0x001fcc00078e0202 */
[----:B-1----:R-:W4:Y:S01]  /*00e0*/  LDG.E.64 R2, desc[UR4][R2.64] ;  /* 0x0000000402027981 */ /* 0x002f22000c1e1b00 */
[----:B--2---:R-:W3:Y:S01]  /*00f0*/  MUFU.RCP64H R5, UR8 ;  /* 0x0000000800057d08 */ /* 0x004ee20008001800 */
[----:B------:R-:W-:Y:S01]  /*0100*/  IMAD.MOV.U32 R4, RZ, RZ, 0x1 ;  /* 0x00000001ff047424 */ /* 0x000fe200078e00ff */
[----:B------:R-:W-:Y:S01]  /*0110*/  UMOV UR6, 0x54442d18 ;  /* 0x54442d1800067882 */ /* 0x000fe20000000000 */
[----:B------:R-:W-:Y:S01]  /*0120*/  UMOV UR7, 0x401921fb ;  /* 0x401921fb00077882 */ /* 0x000fe20000000000 */
[----:B------:R-:W-:Y:S03]  /*0130*/  BSSY.RECONVERGENT B0, `(.L_x_0) ;  /* 0x0000015000007945 */ /* 0x000fe60003800200 */
[----:B---3--:R-:W-:-:S08]  /*0140*/  DFMA R6, R4, -R10, 1 ;  /* 0x3ff000000406742b */ /* 0x008fd0000000080a */
[----:B------:R-:W-:-:S08]  /*0150*/  DFMA R6, R6, R6, R6 ;  /* 0x000000060606722b */ /* 0x000fd00000000006 */
[----:B------:R-:W-:-:S08]  /*0160*/  DFMA R6, R4, R6, R4 ;  /* 0x000000060406722b */ /* 0x000fd00000000004 */
[----:B------:R-:W-:-:S08]  /*0170*/  DFMA R4, R6, -R10, 1 ;  /* 0x3ff000000604742b */ /* 0x000fd0000000080a */
[----:B------:R-:W-:Y:S02]  /*0180*/  DFMA R4, R6, R4, R6 ;  /* 0x000000040604722b */ /* 0x000fe40000000006 */
[----:B----4-:R-:W-:-:S08]  /*0190*/  DMUL R18, R2, UR6 ;  /* 0x0000000602127c28 */ /* 0x010fd00008000000 */
[----:B------:R-:W-:Y:S02]  /*01a0*/  DMUL R2, R18, R4 ;  /* 0x0000000412027228 */ /* 0x000fe40000000000 */
[----:B------:R-:W-:-:S06]  /*01b0*/  FSETP.GEU.AND P1, PT, |R19|, 6.5827683646048100446e-37, PT ;  /* 0x036000001300780b */ /* 0x000fcc0003f2e200 */
[----:B------:R-:W-:-:S08]  /*01c0*/  DFMA R6, R2, -R10, R18 ;  /* 0x8000000a0206722b */ /* 0x000fd00000000012 */
[----:B------:R-:W-:-:S10]  /*01d0*/  DFMA R2, R4, R6, R2 ;  /* 0x000000060402722b */ /* 0x000fd40000000002 */
[----:B------:R-:W-:-:S05]  /*01e0*/  FFMA R0, RZ, UR8, R3 ;  /* 0x00000008ff007c23 */ /* 0x000fca0008000003 */
[----:B------:R-:W-:-:S13]  /*01f0*/  FSETP.GT.AND P0, PT, |R0|, 1.469367938527859385e-39, PT ;  /* 0x001000000000780b */ /* 0x000fda0003f04200 */
[----:B------:R-:W-:Y:S05]  /*0200*/  @P0 BRA P1, `(.L_x_1) ;  /* 0x00000000001c0947 */ /* 0x000fea0000800000 */
[----:B------:R-:W0:Y:S01]  /*0210*/  LDCU.64 UR6, c[0x0][0x398] ;  /* 0x00007300ff0677ac */ /* 0x000e220008000a00 */
[----:B------:R-:W-:Y:S01]  /*0220*/  MOV R4, 0x260 ;  /* 0x0000026000047802 */ /* 0x000fe20000000f00 */
[----:B0-----:R-:W-:Y:S02]  /*0230*/  IMAD.U32 R6, RZ, RZ, UR6 ;  /* 0x00000006ff067e24 */ /* 0x001fe4000f8e00ff */
[----:B------:R-:W-:-:S07]  /*0240*/  IMAD.U32 R7, RZ, RZ, UR7 ;  /* 0x00000007ff077e24 */ /* 0x000fce000f8e00ff */
[----:B------:R-:W-:Y:S05]  /*0250*/  CALL.REL.NOINC `($__internal_0_$__cuda_sm20_div_rn_f64_full) ;  /* 0x0000002000e07944 */ /* 0x000fea0003c00000 */
[----:B------:R-:W-:Y:S02]  /*0260*/  IMAD.MOV.U32 R2, RZ, RZ, R28 ;  /* 0x000000ffff027224 */ /* 0x000fe400078e001c */
[----:B------:R-:W-:-:S07]  /*0270*/  IMAD.MOV.U32 R3, RZ, RZ, R29 ;  /* 0x000000ffff037224 */ /* 0x000fce00078e001d */
.L_x_1:
[----:B------:R-:W-:Y:S05]  /*0280*/  BSYNC.RECONVERGENT B0 ;  /* 0x0000000000007941 */ /* 0x000fea0003800200 */
.L_x_0:
[----:B------:R-:W0:Y:S01]  /*0290*/  LDCU UR6, c[0x0][0x3a4] ;  /* 0x00007480ff0677ac */ /* 0x000e220008000800 */
[----:B------:R-:W1:Y:S01]  /*02a0*/  LDC.64 R10, c[0x0][0x3a0] ;  /* 0x0000e800ff0a7b82 */ /* 0x000e620000000a00 */
[----:B------:R-:W-:-:S07]  /*02b0*/  IMAD.MOV.U32 R4, RZ, RZ, 0x1 ;  /* 0x00000001ff047424 */ /* 0x000fce00078e00ff */
[----:B------:R-:W2:Y:S01]  /*02c0*/  LDC.64 R18, c[0x0][0x3a8] ;  /* 0x0000ea00ff127b82 */ /* 0x000ea20000000a00 */
[----:B0-----:R-:W1:Y:S01]  /*02d0*/  MUFU.RCP64H R5, UR6 ;  /* 0x0000000600057d08 */ /* 0x001e620008001800 */
[----:B--2---:R-:W-:Y:S02]  /*02e0*/  DADD R18, R18, R18 ;  /* 0x0000000012127229 */ /* 0x004fe40000000012 */
[----:B-1----:R-:W-:-:S08]  /*02f0*/  DFMA R6, R4, -R10, 1 ;  /* 0x3ff000000406742b */ /* 0x002fd0000000080a */
[----:B------:R-:W-:Y:S01]  /*0300*/  DFMA R6, R6, R6, R6 ;  /* 0x000000060606722b */ /* 0x000fe20000000006 */
[----:B------:R-:W-:-:S07]  /*0310*/  FSETP.GEU.AND P1, PT, |R19|, 6.5827683646048100446e-37, PT ;  /* 0x036000001300780b */ /* 0x000fce0003f2e200 */
[----:B------:R-:W-:-:S08]  /*0320*/  DFMA R6, R4, R6, R4 ;  /* 0x000000060406722b */ /* 0x000fd00000000004 */
[----:B------:R-:W-:-:S08]  /*0330*/  DFMA R4, R6, -R10, 1 ;  /* 0x3ff000000604742b */ /* 0x000fd0000000080a */
[----:B------:R-:W-:-:S08]  /*0340*/  DFMA R4, R6, R4, R6 ;  /* 0x000000040604722b */ /* 0x000fd00000000006 */
[----:B------:R-:W-:-:S08]  /*0350*/  DMUL R6, R18, R4 ;  /* 0x0000000412067228 */ /* 0x000fd00000000000 */
        /* <DEDUP_REMOVED lines=12> */
.L_x_2:
[----:B------:R-:W-:Y:S01]  /*0420*/  DSETP.MAX.AND P0, P1, RZ, R4, PT ;  /* 0x00000004ff00722a */ /* 0x000fe2000390f000 */
[----:B------:R-:W-:Y:S01]  /*0430*/  IMAD.MOV.U32 R7, RZ, RZ, R5 ;  /* 0x000000ffff077224 */ /* 0x000fe200078e0005 */
[----:B------:R-:W-:Y:S01]  /*0440*/  BSSY.RECONVERGENT B0, `(.L_x_3) ;  /* 0x000001a000007945 */ /* 0x000fe20003800200 */
[----:B------:R-:W-:Y:S02]  /*0450*/  IMAD.MOV.U32 R0, RZ, RZ, RZ ;  /* 0x000000ffff007224 */ /* 0x000fe400078e00ff */
[----:B------:R-:W-:Y:S02]  /*0460*/  IMAD.MOV.U32 R16, RZ, RZ, RZ ;  /* 0x000000ffff107224 */ /* 0x000fe400078e00ff */
[----:B------:R-:W-:Y:S01]  /*0470*/  IMAD.MOV.U32 R10, RZ, RZ, 0x0 ;  /* 0x00000000ff0a7424 */ /* 0x000fe200078e00ff */
[----:B------:R-:W-:Y:S01]  /*0480*/  FSEL R17, R0, R7, P0 ;  /* 0x0000000700117208 */ /* 0x000fe20000000000 */
[----:B------:R-:W-:Y:S01]  /*0490*/  IMAD.MOV.U32 R11, RZ, RZ, 0x3fd80000 ;  /* 0x3fd80000ff0b7424 */ /* 0x000fe200078e00ff */
[----:B------:R-:W-:-:S04]  /*04a0*/  SEL R16, R16, R4, P0 ;  /* 0x0000000410107207 */ /* 0x000fc80000000000 */
[----:B------:R-:W-:-:S04]  /*04b0*/  @P1 LOP3.LUT R17, R7, 0x80000, RZ, 0xfc, !PT ;  /* 0x0008000007111812 */ /* 0x000fc800078efcff */
[----:B------:R-:W0:Y:S01]  /*04c0*/  MUFU.RSQ64H R5, R17 ;  /* 0x0000001100057308 */ /* 0x000e220000001c00 */
[----:B------:R-:W-:-:S05]  /*04d0*/  VIADD R4, R17, 0xfcb00000 ;  /* 0xfcb0000011047836 */ /* 0x000fca0000000000 */
[----:B------:R-:W-:Y:S01]  /*04e0*/  ISETP.GE.U32.AND P0, PT, R4, 0x7ca00000, PT ;  /* 0x7ca000000400780c */ /* 0x000fe20003f06070 */
[----:B0-----:R-:W-:-:S08]  /*04f0*/  DMUL R6, R4, R4 ;  /* 0x0000000404067228 */ /* 0x001fd00000000000 */
[----:B------:R-:W-:-:S08]  /*0500*/  DFMA R6, R16, -R6, 1 ;  /* 0x3ff000001006742b */ /* 0x000fd00000000806 */
[----:B------:R-:W-:Y:S02]  /*0510*/  DFMA R10, R6, R10, 0.5 ;  /* 0x3fe00000060a742b */ /* 0x000fe4000000000a */
[----:B------:R-:W-:-:S08]  /*0520*/  DMUL R6, R4, R6 ;  /* 0x0000000604067228 */ /* 0x000fd00000000000 */
[----:B------:R-:W-:-:S08]  /*0530*/  DFMA R14, R10, R6, R4 ;  /* 0x000000060a0e722b */ /* 0x000fd00000000004 */
[----:B------:R-:W-:Y:S02]  /*0540*/  DMUL R12, R16, R14 ;  /* 0x0000000e100c7228 */ /* 0x000fe40000000000 */
[----:B------:R-:W-:Y:S02]  /*0550*/  VIADD R11, R15, 0xfff00000 ;  /* 0xfff000000f0b7836 */ /* 0x000fe40000000000 */
[----:B------:R-:W-:-:S04]  /*0560*/  IMAD.MOV.U32 R10, RZ, RZ, R14 ;  /* 0x000000ffff0a7224 */ /* 0x000fc800078e000e */
[----:B------:R-:W-:-:S08]  /*0570*/  DFMA R18, R12, -R12, R16 ;  /* 0x8000000c0c12722b */ /* 0x000fd00000000010 */
[----:B------:R-:W-:Y:S01]  /*0580*/  DFMA R6, R18, R10, R12 ;  /* 0x0000000a1206722b */ /* 0x000fe2000000000c */
[----:B------:R-:W-:Y:S10]  /*0590*/  @!P0 BRA `(.L_x_4) ;  /* 0x0000000000108947 */ /* 0x000ff40003800000 */
[----:B------:R-:W-:Y:S01]  /*05a0*/  IMAD.MOV.U32 R6, RZ, RZ, R4 ;  /* 0x000000ffff067224 */ /* 0x000fe200078e0004 */
[----:B------:R-:W-:Y:S01]  /*05b0*/  MOV R4, 0x5e0 ;  /* 0x000005e000047802 */ /* 0x000fe20000000f00 */
[----:B------:R-:W-:-:S07]  /*05c0*/  IMAD.MOV.U32 R15, RZ, RZ, R11 ;  /* 0x000000ffff0f7224 */ /* 0x000fce00078e000b */
[----:B------:R-:W-:Y:S05]  /*05d0*/  CALL.REL.NOINC `($__internal_1_$__cuda_sm20_dsqrt_rn_f64_mediumpath_v1) ;  /* 0x0000002400707944 */ /* 0x000fea0003c00000 */
.L_x_4:
[----:B------:R-:W-:Y:S05]  /*05e0*/  BSYNC.RECONVERGENT B0 ;  /* 0x0000000000007941 */ /* 0x000fea0003800200 */
.L_x_3:
[----:B------:R-:W-:Y:S01]  /*05f0*/  DMUL R6, R6, R2 ;  /* 0x0000000206067228 */ /* 0x000fe20000000000 */
[----:B------:R-:W-:Y:S01]  /*0600*/  IMAD.MOV.U32 R4, RZ, RZ, 0x80000 ;  /* 0x00080000ff047424 */ /* 0x000fe200078e00ff */
[----:B------:R-:W-:Y:S06]  /*0610*/  BSSY.RECONVERGENT B0, `(.L_x_5) ;  /* 0x00001f6000007945 */ /* 0x000fec0003800200 */
[----:B------:R-:W-:Y:S02]  /*0620*/  DSETP.MAX.AND P0, P1, R6, -1000000, PT ;  /* 0xc12e84800600742a */ /* 0x000fe4000390f000 */
[----:B------:R-:W-:-:S04]  /*0630*/  IMAD.MOV.U32 R0, RZ, RZ, R7 ;  /* 0x000000ffff007224 */ /* 0x000fc800078e0007 */
[----:B------:R-:W-:Y:S02]  /*0640*/  SEL R2, R6, RZ, P0 ;  /* 0x000000ff06027207 */ /* 0x000fe40000000000 */
[----:B------:R-:W-:-:S06]  /*0650*/  FSEL R3, R0, -10.9073486328125, P0 ;  /* 0xc12e848000037808 */ /* 0x000fcc0000000000 */
[----:B------:R-:W-:-:S05]  /*0660*/  @P1 LOP3.LUT R3, R4, 0xc12e8480, RZ, 0xfc, !PT ;  /* 0xc12e848004031812 */ /* 0x000fca00078efcff */
[----:B------:R-:W-:Y:S01]  /*0670*/  IMAD.MOV.U32 R0, RZ, RZ, R3 ;  /* 0x000000ffff007224 */ /* 0x000fe200078e0003 */
[----:B------:R-:W-:-:S06]  /*0680*/  DSETP.MIN.AND P0, P1, R2, 1000000, PT ;  /* 0x412e84800200742a */ /* 0x000fcc0003900000 */
[----:B------:R-:W-:Y:S02]  /*0690*/  FSEL R11, R0, 10.9073486328125, P0 ;  /* 0x412e8480000b7808 */ /* 0x000fe40000000000 */
[----:B------:R-:W-:-:S06]  /*06a0*/  SEL R10, R2, RZ, P0 ;  /* 0x000000ff020a7207 */ /* 0x000fcc0000000000 */
[----:B------:R-:W-:-:S06]  /*06b0*/  @P1 LOP3.LUT R11, R4, 0x412e8480, RZ, 0xfc, !PT ;  /* 0x412e8480040b1812 */ /* 0x000fcc00078efcff */
[----:B------:R-:W-:-:S14]  /*06c0*/  DSETP.GEU.AND P0, PT, |R10|, 8, PT ;  /* 0x402000000a00742a */ /* 0x000fdc0003f0e200 */
[----:B------:R-:W-:Y:S05]  /*06d0*/  @P0 BRA `(.L_x_6) ;  /* 0x0000000400bc0947 */ /* 0x000fea0003800000 */
[----:B------:R-:W-:Y:S01]  /*06e0*/  DMUL R2, R10, R10 ;  /* 0x0000000a0a027228 */ /* 0x000fe20000000000 */
[----:B------:R-:W-:Y:S01]  /*06f0*/  UMOV UR6, 0xffb3a9e6 ;  /* 0xffb3a9e600067882 */ /* 0x000fe20000000000 */
[----:B------:R-:W-:Y:S01]  /*0700*/  UMOV UR7, 0x4070bda6 ;  /* 0x4070bda600077882 */ /* 0x000fe20000000000 */
[----:B------:R-:W-:Y:S01]  /*0710*/  IMAD.MOV.U32 R6, RZ, RZ, 0x48605682 ;  /* 0x48605682ff067424 */ /* 0x000fe200078e00ff */
[----:B------:R-:W-:Y:S01]  /*0720*/  BSSY.RECONVERGENT B1, `(.L_x_7) ;  /* 0x0000032000017945 */ /* 0x000fe20003800200 */
[----:B------:R-:W-:Y:S02]  /*0730*/  IMAD.MOV.U32 R7, RZ, RZ, 0x40f2e505 ;  /* 0x40f2e505ff077424 */ /* 0x000fe400078e00ff */
[----:B------:R-:W-:Y:S01]  /*0740*/  IMAD.MOV.U32 R12, RZ, RZ, 0x1 ;  /* 0x00000001ff0c7424 */ /* 0x000fe200078e00ff */
[----:B------:R-:W-:Y:S01]  /*0750*/  DADD R4, R2, UR6 ;  /* 0x0000000602047e29 */ /* 0x000fe20008000000 */
[----:B------:R-:W-:Y:S01]  /*0760*/  UMOV UR6, 0xc0c1fc8f ;  /* 0xc0c1fc8f00067882 */ /* 0x000fe20000000000 */
[----:B------:R-:W-:-:S06]  /*0770*/  UMOV UR7, 0x40ecf114 ;  /* 0x40ecf11400077882 */ /* 0x000fcc0000000000 */
[----:B------:R-:W-:Y:S01]  /*0780*/  DFMA R4, R2, R4, UR6 ;  /* 0x0000000602047e2b */ /* 0x000fe20008000004 */
        /* <DEDUP_REMOVED lines=8> */
[C---:B------:R-:W-:Y:S01]  /*0810*/  DFMA R4, R2.reuse, R4, UR6 ;  /* 0x0000000602047e2b */ /* 0x040fe20008000004 */
[----:B------:R-:W-:Y:S01]  /*0820*/  UMOV UR6, 0xc59edb22 ;  /* 0xc59edb2200067882 */ /* 0x000fe20000000000 */
[----:B------:R-:W-:Y:S02]  /*0830*/  UMOV UR7, 0x40671cf7 ;  /* 0x40671cf700077882 */ /* 0x000fe40000000000 */
[----:B------:R-:W-:Y:S01]  /*0840*/  DFMA R6, R2, -UR6, R6 ;  /* 0x8000000602067c2b */ /* 0x000fe20008000006 */
[----:B------:R-:W-:Y:S01]  /*0850*/  UMOV UR6, 0x5c28f5c ;  /* 0x05c28f5c00067882 */ /* 0x000fe20000000000 */
[----:B------:R-:W0:Y:S01]  /*0860*/  MUFU.RCP64H R13, R5 ;  /* 0x00000005000d7308 */ /* 0x000e220000001800 */
[----:B------:R-:W-:-:S05]  /*0870*/  UMOV UR7, 0x416563cb ;  /* 0x416563cb00077882 */ /* 0x000fca0000000000 */
[----:B------:R-:W-:Y:S01]  /*0880*/  DFMA R6, R2, R6, -UR6 ;  /* 0x8000000602067e2b */ /* 0x000fe20008000006 */
[----:B------:R-:W-:Y:S01]  /*0890*/  UMOV UR6, 0x9c59999a ;  /* 0x9c59999a00067882 */ /* 0x000fe20000000000 */
[----:B------:R-:W-:-:S06]  /*08a0*/  UMOV UR7, 0x41c36b76 ;  /* 0x41c36b7600077882 */ /* 0x000fcc0000000000 */
[----:B------:R-:W-:Y:S01]  /*08b0*/  DFMA R6, R2, R6, UR6 ;  /* 0x0000000602067e2b */ /* 0x000fe20008000006 */
[----:B------:R-:W-:Y:S01]  /*08c0*/  UMOV UR6, 0x94900000 ;  /* 0x9490000000067882 */ /* 0x000fe20000000000 */
[----:B------:R-:W-:Y:S01]  /*08d0*/  UMOV UR7, 0x4208e3c7 ;  /* 0x4208e3c700077882 */ /* 0x000fe20000000000 */
[----:B0-----:R-:W-:-:S05]  /*08e0*/  DFMA R14, -R4, R12, 1 ;  /* 0x3ff00000040e742b */ /* 0x001fca000000010c */
[----:B------:R-:W-:Y:S01]  /*08f0*/  DFMA R6, R2, R6, -UR6 ;  /* 0x8000000602067e2b */ /* 0x000fe20008000006 */
[----:B------:R-:W-:Y:S01]  /*0900*/  UMOV UR6, 0xe89c0000 ;  /* 0xe89c000000067882 */ /* 0x000fe20000000000 */
[----:B------:R-:W-:Y:S01]  /*0910*/  UMOV UR7, 0x422aceb2 ;  /* 0x422aceb200077882 */ /* 0x000fe20000000000 */
[----:B------:R-:W-:-:S05]  /*0920*/  DFMA R14, R14, R14, R14 ;  /* 0x0000000e0e0e722b */ /* 0x000fca000000000e */
[----:B------:R-:W-:-:S03]  /*0930*/  DFMA R18, R2, R6, UR6 ;  /* 0x0000000602127e2b */ /* 0x000fc60008000006 */
[----:B------:R-:W-:-:S07]  /*0940*/  DFMA R14, R12, R14, R12 ;  /* 0x0000000e0c0e722b */ /* 0x000fce000000000c */
[----:B------:R-:W-:Y:S01]  /*0950*/  FSETP.GEU.AND P1, PT, |R19|, 6.5827683646048100446e-37, PT ;  /* 0x036000001300780b */ /* 0x000fe20003f2e200 */
[----:B------:R-:W-:-:S08]  /*0960*/  DFMA R12, -R4, R14, 1 ;  /* 0x3ff00000040c742b */ /* 0x000fd0000000010e */
[----:B------:R-:W-:-:S08]  /*0970*/  DFMA R12, R14, R12, R14 ;  /* 0x0000000c0e0c722b */ /* 0x000fd0000000000e */
[----:B------:R-:W-:-:S08]  /*0980*/  DMUL R26, R18, R12 ;  /* 0x0000000c121a7228 */ /* 0x000fd00000000000 */
[----:B------:R-:W-:-:S08]  /*0990*/  DFMA R6, -R4, R26, R18 ;  /* 0x0000001a0406722b */ /* 0x000fd00000000112 */
[----:B------:R-:W-:-:S10]  /*09a0*/  DFMA R26, R12, R6, R26 ;  /* 0x000000060c1a722b */ /* 0x000fd4000000001a */
[----:B------:R-:W-:-:S05]  /*09b0*/  FFMA R0, RZ, R5, R27 ;  /* 0x00000005ff007223 */ /* 0x000fca000000001b */
[----:B------:R-:W-:-:S13]  /*09c0*/  FSETP.GT.AND P0, PT, |R0|, 1.469367938527859385e-39, PT ;  /* 0x001000000000780b */ /* 0x000fda0003f04200 */
[----:B------:R-:W-:Y:S05]  /*09d0*/  @P0 BRA P1, `(.L_x_8) ;  /* 0x0000000000180947 */ /* 0x000fea0000800000 */
[----:B------:R-:W-:Y:S01]  /*09e0*/  IMAD.MOV.U32 R6, RZ, RZ, R4 ;  /* 0x000000ffff067224 */ /* 0x000fe200078e0004 */
[----:B------:R-:W-:Y:S01]  /*09f0*/  MOV R4, 0xa20 ;  /* 0x00000a2000047802 */ /* 0x000fe20000000f00 */
[----:B------:R-:W-:-:S07]  /*0a00*/  IMAD.MOV.U32 R7, RZ, RZ, R5 ;  /* 0x000000ffff077224 */ /* 0x000fce00078e0005 */
[----:B------:R-:W-:Y:S05]  /*0a10*/  CALL.REL.NOINC `($__internal_0_$__cuda_sm20_div_rn_f64_full) ;  /* 0x0000001800f07944 */ /* 0x000fea0003c00000 */
[----:B------:R-:W-:Y:S02]  /*0a20*/  IMAD.MOV.U32 R26, RZ, RZ, R28 ;  /* 0x000000ffff1a7224 */ /* 0x000fe400078e001c */
[----:B------:R-:W-:-:S07]  /*0a30*/  IMAD.MOV.U32 R27, RZ, RZ, R29 ;  /* 0x000000ffff1b7224 */ /* 0x000fce00078e001d */
.L_x_8:
[----:B------:R-:W-:Y:S05]  /*0a40*/  BSYNC.RECONVERGENT B1 ;  /* 0x0000000000017941 */ /* 0x000fea0003800200 */
.L_x_7:
[----:B------:R-:W-:Y:S01]  /*0a50*/  UMOV UR6, 0x79e8fa2a ;  /* 0x79e8fa2a00067882 */ /* 0x000fe20000000000 */
[----:B------:R-:W-:Y:S01]  /*0a60*/  UMOV UR7, 0x40778ffc ;  /* 0x40778ffc00077882 */ /* 0x000fe20000000000 */
[----:B------:R-:W-:Y:S01]  /*0a70*/  IMAD.MOV.U32 R6, RZ, RZ, -0x3a29c77a ;  /* 0xc5d63886ff067424 */ /* 0x000fe200078e00ff */
[----:B------:R-:W-:Y:S01]  /*0a80*/  DADD R4, R2, UR6 ;  /* 0x0000000602047e29 */ /* 0x000fe20008000000 */
[----:B------:R-:W-:Y:S01]  /*0a90*/  UMOV UR6, 0xf16b11c7 ;  /* 0xf16b11c700067882 */ /* 0x000fe20000000000 */
[----:B------:R-:W-:Y:S01]  /*0aa0*/  UMOV UR7, 0x40f84776 ;  /* 0x40f8477600077882 */ /* 0x000fe20000000000 */
[----:B------:R-:W-:Y:S01]  /*0ab0*/  IMAD.MOV.U32 R7, RZ, RZ, 0x40ceac3d ;  /* 0x40ceac3dff077424 */ /* 0x000fe200078e00ff */
[----:B------:R-:W-:Y:S01]  /*0ac0*/  BSSY.RECONVERGENT B1, `(.L_x_9) ;  /* 0x000002f000017945 */ /* 0x000fe20003800200 */
[----:B------:R-:W-:-:S03]  /*0ad0*/  IMAD.MOV.U32 R12, RZ, RZ, 0x1 ;  /* 0x00000001ff0c7424 */ /* 0x000fc600078e00ff */
        /* <DEDUP_REMOVED lines=28> */
[----:B------:R-:W-:-:S05]  /*0ca0*/  DFMA R14, R12, R14, R12 ;  /* 0x0000000e0c0e722b */ /* 0x000fca000000000c */
[----:B------:R-:W-:-:S03]  /*0cb0*/  DMUL R18, R10, R6 ;  /* 0x000000060a127228 */ /* 0x000fc60000000000 */
[----:B------:R-:W-:-:S07]  /*0cc0*/  DFMA R2, -R4, R14, 1 ;  /* 0x3ff000000402742b */ /* 0x000fce000000010e */
[----:B------:R-:W-:Y:S01]  /*0cd0*/  FSETP.GEU.AND P1, PT, |R19|, 6.5827683646048100446e-37, PT ;  /* 0x036000001300780b */ /* 0x000fe20003f2e200 */
        /* <DEDUP_REMOVED lines=13> */
.L_x_10:
[----:B------:R-:W-:Y:S05]  /*0db0*/  BSYNC.RECONVERGENT B1 ;  /* 0x0000000000017941 */ /* 0x000fea0003800200 */
.L_x_9:
[----:B------:R-:W-:Y:S05]  /*0dc0*/  BRA `(.L_x_11) ;  /* 0x0000001400e87947 */ /* 0x000fea0003800000 */
.L_x_6:
[----:B------:R-:W-:Y:S01]  /*0dd0*/  DADD R12, -RZ, |R10| ;  /* 0x00000000ff0c7229 */ /* 0x000fe2000000050a */
[----:B------:R-:W-:Y:S01]  /*0de0*/  IMAD.MOV.U32 R2, RZ, RZ, 0x1 ;  /* 0x00000001ff027424 */ /* 0x000fe200078e00ff */
[----:B------:R-:W-:Y:S04]  /*0df0*/  BSSY.RECONVERGENT B1, `(.L_x_12) ;  /* 0x0000015000017945 */ /* 0x000fe80003800200 */
[----:B------:R-:W0:Y:S02]  /*0e00*/  MUFU.RCP64H R3, R13 ;  /* 0x0000000d00037308 */ /* 0x000e240000001800 */
[----:B0-----:R-:W-:-:S08]  /*0e10*/  DFMA R4, -|R10|, R2, 1 ;  /* 0x3ff000000a04742b */ /* 0x001fd00000000302 */
[----:B------:R-:W-:-:S08]  /*0e20*/  DFMA R4, R4, R4, R4 ;  /* 0x000000040404722b */ /* 0x000fd00000000004 */
[----:B------:R-:W-:-:S08]  /*0e30*/  DFMA R4, R2, R4, R2 ;  /* 0x000000040204722b */ /* 0x000fd00000000002 */
[----:B------:R-:W-:-:S08]  /*0e40*/  DFMA R2, -|R10|, R4, 1 ;  /* 0x3ff000000a02742b */ /* 0x000fd00000000304 */
[----:B------:R-:W-:-:S08]  /*0e50*/  DFMA R2, R4, R2, R4 ;  /* 0x000000020402722b */ /* 0x000fd00000000004 */
[----:B------:R-:W-:-:S08]  /*0e60*/  DMUL R4, R2, 8 ;  /* 0x4020000002047828 */ /* 0x000fd00000000000 */
[----:B------:R-:W-:-:S08]  /*0e70*/  DFMA R6, -|R10|, R4, 8 ;  /* 0x402000000a06742b */ /* 0x000fd00000000304 */
[----:B------:R-:W-:-:S10]  /*0e80*/  DFMA R2, R2, R6, R4 ;  /* 0x000000060202722b */ /* 0x000fd40000000004 */
[----:B------:R-:W-:-:S05]  /*0e90*/  FFMA R0, RZ, R13, R3 ;  /* 0x0000000dff007223 */ /* 0x000fca0000000003 */
[----:B------:R-:W-:-:S13]  /*0ea0*/  FSETP.GT.AND P0, PT, |R0|, 1.469367938527859385e-39, PT ;  /* 0x001000000000780b */ /* 0x000fda0003f04200 */
[----:B------:R-:W-:Y:S05]  /*0eb0*/  @P0 BRA `(.L_x_13) ;  /* 0x0000000000200947 */ /* 0x000fea0003800000 */
[----:B------:R-:W-:Y:S01]  /*0ec0*/  IMAD.MOV.U32 R6, RZ, RZ, R12 ;  /* 0x000000ffff067224 */ /* 0x000fe200078e000c */
[----:B------:R-:W-:Y:S01]  /*0ed0*/  MOV R4, 0xf20 ;  /* 0x00000f2000047802 */ /* 0x000fe20000000f00 */
[----:B------:R-:W-:Y:S02]  /*0ee0*/  IMAD.MOV.U32 R7, RZ, RZ, R13 ;  /* 0x000000ffff077224 */ /* 0x000fe400078e000d */
[----:B------:R-:W-:Y:S02]  /*0ef0*/  IMAD.MOV.U32 R18, RZ, RZ, RZ ;  /* 0x000000ffff127224 */ /* 0x000fe400078e00ff */
[----:B------:R-:W-:-:S07]  /*0f00*/  IMAD.MOV.U32 R19, RZ, RZ, 0x40200000 ;  /* 0x40200000ff137424 */ /* 0x000fce00078e00ff */
[----:B------:R-:W-:Y:S05]  /*0f10*/  CALL.REL.NOINC `($__internal_0_$__cuda_sm20_div_rn_f64_full) ;  /* 0x0000001400b07944 */ /* 0x000fea0003c00000 */
[----:B------:R-:W-:Y:S02]  /*0f20*/  IMAD.MOV.U32 R2, RZ, RZ, R28 ;  /* 0x000000ffff027224 */ /* 0x000fe400078e001c */
[----:B------:R-:W-:-:S07]  /*0f30*/  IMAD.MOV.U32 R3, RZ, RZ, R29 ;  /* 0x000000ffff037224 */ /* 0x000fce00078e001d */
.L_x_13:
[----:B------:R-:W-:Y:S05]  /*0f40*/  BSYNC.RECONVERGENT B1 ;  /* 0x0000000000017941 */ /* 0x000fea0003800200 */
.L_x_12:
[----:B------:R-:W-:Y:S01]  /*0f50*/  DMUL R24, R2, R2 ;  /* 0x0000000202187228 */ /* 0x000fe20000000000 */
[----:B------:R-:W-:Y:S01]  /*0f60*/  IMAD.MOV.U32 R4, RZ, RZ, -0x6fd663af ;  /* 0x90299c51ff047424 */ /* 0x000fe200078e00ff */
[----:B------:R-:W-:Y:S01]  /*0f70*/  UMOV UR8, 0xab292861 ;  /* 0xab29286100087882 */ /* 0x000fe20000000000 */
[----:B------:R-:W-:Y:S01]  /*0f80*/  IMAD.MOV.U32 R5, RZ, RZ, 0x3ec16487 ;  /* 0x3ec16487ff057424 */ /* 0x000fe200078e00ff */
[----:B------:R-:W-:Y:S01]  /*0f90*/  UMOV UR9, 0x3e8c1a8a ;  /* 0x3e8c1a8a00097882 */ /* 0x000fe20000000000 */
[----:B------:R-:W-:Y:S01]  /*0fa0*/  IMAD.MOV.U32 R6, RZ, RZ, -0x7368d957 ;  /* 0x8c9726a9ff067424 */ /* 0x000fe200078e00ff */
[----:B------:R-:W-:Y:S01]  /*0fb0*/  UMOV UR6, 0x5496fd7f ;  /* 0x5496fd7f00067882 */ /* 0x000fe20000000000 */
[----:B------:R-:W-:Y:S01]  /*0fc0*/  IMAD.MOV.U32 R7, RZ, RZ, 0x3ea99278 ;  /* 0x3ea99278ff077424 */ /* 0x000fe200078e00ff */
[----:B------:R-:W-:Y:S01]  /*0fd0*/  UMOV UR7, 0x3fe921fb ;  /* 0x3fe921fb00077882 */ /* 0x000fe20000000000 */
[----:B------:R-:W-:Y:S01]  /*0fe0*/  DFMA R4, R24, UR8, -R4 ;  /* 0x0000000818047c2b */ /* 0x000fe20008000804 */
[----:B------:R-:W-:Y:S01]  /*0ff0*/  UMOV UR8, 0xe7d0df29 ;  /* 0xe7d0df2900087882 */ /* 0x000fe20000000000 */
[----:B------:R-:W-:Y:S01]  /*1000*/  UMOV UR9, 0x3e7918e4 ;  /* 0x3e7918e400097882 */ /* 0x000fe20000000000 */
[----:B------:R-:W-:Y:S01]  /*1010*/  DADD R26, |R10|, -UR6 ;  /* 0x800000060a1a7e29 */ /* 0x000fe20008000200 */
[----:B------:R-:W-:Y:S01]  /*1020*/  UMOV UR6, 0x3e340f37 ;  /* 0x3e340f3700067882 */ /* 0x000fe20000000000 */
[C---:B------:R-:W-:Y:S01]  /*1030*/  DFMA R6, R24.reuse, -UR8, R6 ;  /* 0x8000000818067c2b */ /* 0x040fe20008000006 */
[----:B------:R-:W-:Y:S01]  /*1040*/  UMOV UR7, 0x3efcac65 ;  /* 0x3efcac6500077882 */ /* 0x000fe20000000000 */
[----:B------:R-:W-:Y:S01]  /*1050*/  UMOV UR8, 0x7e1aa561 ;  /* 0x7e1aa56100087882 */ /* 0x000fe20000000000 */
[----:B------:R-:W-:Y:S01]  /*1060*/  DFMA R4, R24, R4, UR6 ;  /* 0x0000000618047e2b */ /* 0x000fe20008000004 */
[----:B------:R-:W-:Y:S01]  /*1070*/  UMOV UR6, 0xcd06fbfc ;  /* 0xcd06fbfc00067882 */ /* 0x000fe20000000000 */
[----:B------:R-:W-:Y:S01]  /*1080*/  UMOV UR7, 0x3edcfcc9 ;  /* 0x3edcfcc900077882 */ /* 0x000fe20000000000 */
[----:B------:R-:W-:Y:S01]  /*1090*/  DSETP.NEU.AND P0, PT, |R26|, +INF , PT ;  /* 0x7ff000001a00742a */ /* 0x000fe20003f0d200 */
[----:B------:R-:W-:Y:S01]  /*10a0*/  UMOV UR9, 0x3f22bfec ;  /* 0x3f22bfec00097882 */ /* 0x000fe20000000000 */
[C---:B------:R-:W-:Y:S01]  /*10b0*/  DFMA R6, R24.reuse, R6, -UR6 ;  /* 0x8000000618067e2b */ /* 0x040fe20008000006 */
[----:B------:R-:W-:Y:S01]  /*10c0*/  UMOV UR6, 0x817f9f0a ;  /* 0x817f9f0a00067882 */ /* 0x000fe20000000000 */
[----:B------:R-:W-:Y:S01]  /*10d0*/  UMOV UR7, 0x3f51fffb ;  /* 0x3f51fffb00077882 */ /* 0x000fe20000000000 */
[----:B------:R-:W-:Y:S01]  /*10e0*/  BSSY.RECONVERGENT B1, `(.L_x_14) ;  /* 0x0000023000017945 */ /* 0x000fe20003800200 */
[----:B------:R-:W-:Y:S01]  /*10f0*/  DFMA R4, R24, R4, -UR6 ;  /* 0x8000000618047e2b */ /* 0x000fe20008000004 */
[----:B------:R-:W-:Y:S01]  /*1100*/  UMOV UR6, 0xfe483202 ;  /* 0xfe48320200067882 */ /* 0x000fe20000000000 */
[----:B------:R-:W-:-:S02]  /*1110*/  UMOV UR7, 0x3f8fffff ;  /* 0x3f8fffff00077882 */ /* 0x000fc40000000000 */
[----:B------:R-:W-:-:S04]  /*1120*/  DFMA R6, R24, R6, UR8 ;  /* 0x0000000818067e2b */ /* 0x000fc80008000006 */
[----:B------:R-:W-:Y:S01]  /*1130*/  @!P0 DMUL R28, RZ, R26 ;  /* 0x0000001aff1c8228 */ /* 0x000fe20000000000 */
[----:B------:R-:W-:Y:S01]  /*1140*/  @!P0 IMAD.MOV.U32 R0, RZ, RZ, 0x1 ;  /* 0x00000001ff008424 */ /* 0x000fe200078e00ff */
[C---:B------:R-:W-:Y:S02]  /*1150*/  DFMA R20, R24.reuse, R4, 1 ;  /* 0x3ff000001814742b */ /* 0x040fe40000000004 */
[----:B------:R-:W-:Y:S01]  /*1160*/  DFMA R22, R24, R6, -UR6 ;  /* 0x8000000618167e2b */ /* 0x000fe20008000006 */
[----:B------:R-:W-:Y:S10]  /*1170*/  @!P0 BRA `(.L_x_15) ;  /* 0x0000000000648947 */ /* 0x000ff40003800000 */
[----:B------:R-:W-:Y:S01]  /*1180*/  UMOV UR6, 0x6dc9c883 ;  /* 0x6dc9c88300067882 */ /* 0x000fe20000000000 */
[----:B------:R-:W-:Y:S01]  /*1190*/  UMOV UR7, 0x3fe45f30 ;  /* 0x3fe45f3000077882 */ /* 0x000fe20000000000 */
[C---:B------:R-:W-:Y:S01]  /*11a0*/  DSETP.GE.AND P0, PT, |R26|.reuse, 2.14748364800000000000e+09, PT ;  /* 0x41e000001a00742a */ /* 0x040fe20003f06200 */
[----:B------:R-:W-:Y:S01]  /*11b0*/  BSSY.RECONVERGENT B2, `(.L_x_16) ;  /* 0x0000014000027945 */ /* 0x000fe20003800200 */
[----:B------:R-:W-:Y:S01]  /*11c0*/  DMUL R4, R26, UR6 ;  /* 0x000000061a047c28 */ /* 0x000fe20008000000 */
[----:B------:R-:W-:Y:S01]  /*11d0*/  UMOV UR6, 0x54442d18 ;  /* 0x54442d1800067882 */ /* 0x000fe20000000000 */
[----:B------:R-:W-:-:S04]  /*11e0*/  UMOV UR7, 0x3ff921fb ;  /* 0x3ff921fb00077882 */ /* 0x000fc80000000000 */
[----:B------:R-:W0:Y:S08]  /*11f0*/  F2I.F64 R0, R4 ;  /* 0x0000000400007311 */ /* 0x000e300000301100 */
[----:B0-----:R-:W0:Y:S02]  /*1200*/  I2F.F64 R28, R0 ;  /* 0x00000000001c7312 */ /* 0x001e240000201c00 */
[----:B0-----:R-:W-:Y:S01]  /*1210*/  DFMA R6, R28, -UR6, R26 ;  /* 0x800000061c067c2b */ /* 0x001fe2000800001a */
[----:B------:R-:W-:Y:S01]  /*1220*/  UMOV UR6, 0x33145c00 ;  /* 0x33145c0000067882 */ /* 0x000fe20000000000 */
[----:B------:R-:W-:-:S06]  /*1230*/  UMOV UR7, 0x3c91a626 ;  /* 0x3c91a62600077882 */ /* 0x000fcc0000000000 */
[----:B------:R-:W-:Y:S01]  /*1240*/  DFMA R6, R28, -UR6, R6 ;  /* 0x800000061c067c2b */ /* 0x000fe20008000006 */
[----:B------:R-:W-:Y:S01]  /*1250*/  UMOV UR6, 0x252049c0 ;  /* 0x252049c000067882 */ /* 0x000fe20000000000 */
[----:B------:R-:W-:-:S06]  /*1260*/  UMOV UR7, 0x397b839a ;  /* 0x397b839a00077882 */ /* 0x000fcc0000000000 */
[----:B------:R-:W-:Y:S01]  /*1270*/  DFMA R28, R28, -UR6, R6 ;  /* 0x800000061c1c7c2b */ /* 0x000fe20008000006 */
[----:B------:R-:W-:Y:S10]  /*1280*/  @!P0 BRA `(.L_x_17) ;  /* 0x0000000000188947 */ /* 0x000ff40003800000 */
[----:B------:R-:W-:Y:S01]  /*1290*/  IMAD.MOV.U32 R4, RZ, RZ, R26 ;  /* 0x000000ffff047224 */ /* 0x000fe200078e001a */
[----:B------:R-:W-:Y:S01]  /*12a0*/  MOV R30, 0x12d0 ;  /* 0x000012d0001e7802 */ /* 0x000fe20000000f00 */
[----:B------:R-:W-:-:S07]  /*12b0*/  IMAD.MOV.U32 R31, RZ, RZ, R27 ;  /* 0x000000ffff1f7224 */ /* 0x000fce00078e001b */
[----:B------:R-:W-:Y:S05]  /*12c0*/  CALL.REL.NOINC `($_Z17psf_radial_kernelPKdPdiddd$__internal_trig_reduction_slowpathd) ;  /* 0x0000001800d07944 */ /* 0x000fea0003c00000 */
[----:B------:R-:W-:Y:S02]  /*12d0*/  IMAD.MOV.U32 R28, RZ, RZ, R4 ;  /* 0x000000ffff1c7224 */ /* 0x000fe400078e0004 */
[----:B------:R-:W-:-:S07]  /*12e0*/  IMAD.MOV.U32 R29, RZ, RZ, R5 ;  /* 0x000000ffff1d7224 */ /* 0x000fce00078e0005 */
.L_x_17:
[----:B------:R-:W-:Y:S05]  /*12f0*/  BSYNC.RECONVERGENT B2 ;  /* 0x0000000000027941 */ /* 0x000fea0003800200 */
.L_x_16:
[----:B------:R-:W-:-:S07]  /*1300*/  VIADD R0, R0, 0x1 ;  /* 0x0000000100007836 */ /* 0x000fce0000000000 */
.L_x_15:
[----:B------:R-:W-:Y:S05]  /*1310*/  BSYNC.RECONVERGENT B1 ;  /* 0x0000000000017941 */ /* 0x000fea0003800200 */
.L_x_14:
[----:B------:R-:W0:Y:S01]  /*1320*/  LDCU.64 UR6, c[0x4][0x8] ;  /* 0x01000100ff0677ac */ /* 0x000e220008000a00 */
[----:B------:R-:W-:-:S05]  /*1330*/  IMAD.SHL.U32 R4, R0, 0x40, RZ ;  /* 0x0000004000047824 */ /* 0x000fca00078e00ff */
[----:B------:R-:W-:-:S04]  /*1340*/  LOP3.LUT R4, R4, 0x40, RZ, 0xc0, !PT ;  /* 0x0000004004047812 */ /* 0x000fc800078ec0ff */
[----:B0-----:R-:W-:-:S05]  /*1350*/  IADD3 R32, P0, PT, R4, UR6, RZ ;  /* 0x0000000604207c10 */ /* 0x001fca000ff1e0ff */
[----:B------:R-:W-:-:S05]  /*1360*/  IMAD.X R33, RZ, RZ, UR7, P0 ;  /* 0x00000007ff217e24 */ /* 0x000fca00080e06ff */
[----:B------:R-:W2:Y:S04]  /*1370*/  LDG.E.128.CONSTANT R4, desc[UR4][R32.64] ;  /* 0x0000000420047981 */ /* 0x000ea8000c1e9d00 */
[----:B------:R-:W3:Y:S04]  /*1380*/  LDG.E.128.CONSTANT R12, desc[UR4][R32.64+0x10] ;  /* 0x00001004200c7981 */ /* 0x000ee8000c1e9d00 */
[----:B------:R-:W4:Y:S01]  /*1390*/  LDG.E.128.CONSTANT R16, desc[UR4][R32.64+0x20] ;  /* 0x0000200420107981 */ /* 0x000f22000c1e9d00 */
[----:B------:R-:W-:Y:S01]  /*13a0*/  LOP3.LUT R9, R0, 0x1, RZ, 0xc0, !PT ;  /* 0x0000000100097812 */ /* 0x000fe200078ec0ff */
[----:B------:R-:W-:Y:S01]  /*13b0*/  IMAD.MOV.U32 R34, RZ, RZ, 0x20fd8164 ;  /* 0x20fd8164ff227424 */ /* 0x000fe200078e00ff */
[----:B------:R-:W-:Y:S01]  /*13c0*/  DMUL R30, R28, R28 ;  /* 0x0000001c1c1e7228 */ /* 0x000fe20000000000 */
[----:B------:R-:W-:Y:S01]  /*13d0*/  BSSY.RECONVERGENT B1, `(.L_x_18) ;  /* 0x000002e000017945 */ /* 0x000fe20003800200 */
[----:B------:R-:W-:Y:S01]  /*13e0*/  ISETP.NE.U32.AND P0, PT, R9, 0x1, PT ;  /* 0x000000010900780c */ /* 0x000fe20003f05070 */
[----:B------:R-:W-:Y:S01]  /*13f0*/  IMAD.MOV.U32 R9, RZ, RZ, 0x3da8ff83 ;  /* 0x3da8ff83ff097424 */ /* 0x000fe200078e00ff */
[----:B------:R-:W-:-:S02]  /*1400*/  DSETP.NEU.AND P1, PT, |R26|, +INF , PT ;  /* 0x7ff000001a00742a */ /* 0x000fc40003f2d200 */
[----:B------:R-:W-:Y:S02]  /*1410*/  FSEL R34, R34, -8.06006814911005101289e+34, !P0 ;  /* 0xf9785eba22227808 */ /* 0x000fe40004000000 */
[----:B------:R-:W-:-:S06]  /*1420*/  FSEL R35, -R9, 0.11223486810922622681, !P0 ;  /* 0x3de5db6509237808 */ /* 0x000fcc0004000100 */
[----:B--2---:R-:W-:-:S08]  /*1430*/  DFMA R4, R30, R34, R4 ;  /* 0x000000221e04722b */ /* 0x004fd00000000004 */
[----:B------:R-:W-:-:S08]  /*1440*/  DFMA R4, R30, R4, R6 ;  /* 0x000000041e04722b */ /* 0x000fd00000000006 */
[----:B---3--:R-:W-:-:S08]  /*1450*/  DFMA R4, R30, R4, R12 ;  /* 0x000000041e04722b */ /* 0x008fd0000000000c */
[----:B------:R-:W-:-:S08]  /*1460*/  DFMA R4, R30, R4, R14 ;  /* 0x000000041e04722b */ /* 0x000fd0000000000e */
[----:B----4-:R-:W-:-:S08]  /*1470*/  DFMA R4, R30, R4, R16 ;  /* 0x000000041e04722b */ /* 0x010fd00000000010 */
[----:B------:R-:W-:-:S08]  /*1480*/  DFMA R4, R30, R4, R18 ;  /* 0x000000041e04722b */ /* 0x000fd00000000012 */
[----:B------:R-:W-:Y:S02]  /*1490*/  DFMA R28, R4, R28, R28 ;  /* 0x0000001c041c722b */ /* 0x000fe4000000001c */
[----:B------:R-:W-:-:S10]  /*14a0*/  DFMA R4, R30, R4, 1 ;  /* 0x3ff000001e04742b */ /* 0x000fd40000000004 */
[----:B------:R-:W-:Y:S02]  /*14b0*/  FSEL R6, R4, R28, !P0 ;  /* 0x0000001c04067208 */ /* 0x000fe40004000000 */
[----:B------:R-:W-:Y:S01]  /*14c0*/  FSEL R7, R5, R29, !P0 ;  /* 0x0000001d05077208 */ /* 0x000fe20004000000 */
[----:B------:R-:W-:Y:S01]  /*14d0*/  @!P1 DMUL R28, RZ, R26 ;  /* 0x0000001aff1c9228 */ /* 0x000fe20000000000 */
[----:B------:R-:W-:Y:S01]  /*14e0*/  LOP3.LUT P0, RZ, R0, 0x2, RZ, 0xc0, !PT ;  /* 0x0000000200ff7812 */ /* 0x000fe2000780c0ff */
[----:B------:R-:W-:-:S03]  /*14f0*/  @!P1 IMAD.MOV.U32 R0, RZ, RZ, RZ ;  /* 0x000000ffff009224 */ /* 0x000fc600078e00ff */
[----:B------:R-:W-:-:S10]  /*1500*/  DADD R4, RZ, -R6 ;  /* 0x00000000ff047229 */ /* 0x000fd40000000806 */
[----:B------:R-:W-:Y:S02]  /*1510*/  FSEL R4, R6, R4, !P0 ;  /* 0x0000000406047208 */ /* 0x000fe40004000000 */
[----:B------:R-:W-:-:S06]  /*1520*/  FSEL R5, R7, R5, !P0 ;  /* 0x0000000507057208 */ /* 0x000fcc0004000000 */
[----:B------:R-:W-:Y:S01]  /*1530*/  DMUL R20, R20, R4 ;  /* 0x0000000414147228 */ /* 0x000fe20000000000 */
[----:B------:R-:W-:Y:S10]  /*1540*/  @!P1 BRA `(.L_x_19) ;  /* 0x0000000000589947 */ /* 0x000ff40003800000 */
[----:B------:R-:W-:Y:S01]  /*1550*/  UMOV UR6, 0x6dc9c883 ;  /* 0x6dc9c88300067882 */ /* 0x000fe20000000000 */
[----:B------:R-:W-:Y:S01]  /*1560*/  UMOV UR7, 0x3fe45f30 ;  /* 0x3fe45f3000077882 */ /* 0x000fe20000000000 */
[C---:B------:R-:W-:Y:S02]  /*1570*/  DSETP.GE.AND P0, PT, |R26|.reuse, 2.14748364800000000000e+09, PT ;  /* 0x41e000001a00742a */ /* 0x040fe40003f06200 */
        /* <DEDUP_REMOVED lines=19> */
.L_x_19:
[----:B------:R-:W-:Y:S05]  /*16b0*/  BSYNC.RECONVERGENT B1 ;  /* 0x0000000000017941 */ /* 0x000fea0003800200 */
.L_x_18:
        /* <DEDUP_REMOVED lines=11> */
[----:B------:R-:W-:Y:S01]  /*1770*/  UMOV UR6, 0x634d8d14 ;  /* 0x634d8d1400067882 */ /* 0x000fe20000000000 */
[----:B------:R-:W-:Y:S01]  /*1780*/  ISETP.NE.U32.AND P0, PT, R9, 0x1, PT ;  /* 0x000000010900780c */ /* 0x000fe20003f05070 */
[----:B------:R-:W-:Y:S01]  /*1790*/  IMAD.MOV.U32 R9, RZ, RZ, 0x3da8ff83 ;  /* 0x3da8ff83ff097424 */ /* 0x000fe200078e00ff */
[----:B------:R-:W-:Y:S01]  /*17a0*/  UMOV UR7, 0x3e9020f5 ;  /* 0x3e9020f500077882 */ /* 0x000fe20000000000 */
[----:B------:R-:W-:Y:S01]  /*17b0*/  UMOV UR8, 0xd5438122 ;  /* 0xd543812200087882 */ /* 0x000fe20000000000 */
[----:B------:R-:W-:Y:S01]  /*17c0*/  FSEL R32, R32, -8.06006814911005101289e+34, !P0 ;  /* 0xf9785eba20207808 */ /* 0x000fe20004000000 */
[----:B------:R-:W-:Y:S01]  /*17d0*/  UMOV UR9, 0x3e7c65a7 ;  /* 0x3e7c65a700097882 */ /* 0x000fe20000000000 */
[----:B------:R-:W-:Y:S01]  /*17e0*/  FSEL R33, -R9, 0.11223486810922622681, !P0 ;  /* 0x3de5db6509217808 */ /* 0x000fe20004000100 */
[----:B------:R-:W-:Y:S05]  /*17f0*/  BSSY.RECONVERGENT B1, `(.L_x_20) ;  /* 0x0000047000017945 */ /* 0x000fea0003800200 */
[----:B--2---:R-:W-:-:S08]  /*1800*/  DFMA R4, R26, R32, R4 ;  /* 0x000000201a04722b */ /* 0x004fd00000000004 */
[----:B------:R-:W-:Y:S01]  /*1810*/  DFMA R4, R26, R4, R6 ;  /* 0x000000041a04722b */ /* 0x000fe20000000006 */
[----:B------:R-:W-:Y:S02]  /*1820*/  IMAD.MOV.U32 R6, RZ, RZ, 0xdf0e15 ;  /* 0x00df0e15ff067424 */ /* 0x000fe400078e00ff */
[----:B------:R-:W-:-:S05]  /*1830*/  IMAD.MOV.U32 R7, RZ, RZ, 0x3ec49d7c ;  /* 0x3ec49d7cff077424 */ /* 0x000fca00078e00ff */
[----:B---3--:R-:W-:Y:S01]  /*1840*/  DFMA R4, R26, R4, R12 ;  /* 0x000000041a04722b */ /* 0x008fe2000000000c */
[----:B------:R-:W-:Y:S01]  /*1850*/  IMAD.MOV.U32 R12, RZ, RZ, -0xec7870f ;  /* 0xf13878f1ff0c7424 */ /* 0x000fe200078e00ff */
[----:B------:R-:W-:Y:S01]  /*1860*/  DFMA R6, R24, -UR6, R6 ;  /* 0x8000000618067c2b */ /* 0x000fe20008000006 */
[----:B------:R-:W-:Y:S01]  /*1870*/  IMAD.MOV.U32 R13, RZ, RZ, 0x3ead9acf ;  /* 0x3ead9acfff0d7424 */ /* 0x000fe200078e00ff */
[----:B------:R-:W-:Y:S01]  /*1880*/  UMOV UR6, 0x7f4ee208 ;  /* 0x7f4ee20800067882 */ /* 0x000fe20000000000 */
[----:B------:R-:W-:-:S03]  /*1890*/  UMOV UR7, 0x4002d97c ;  /* 0x4002d97c00077882 */ /* 0x000fc60000000000 */
[----:B------:R-:W-:Y:S02]  /*18a0*/  DFMA R4, R26, R4, R14 ;  /* 0x000000041a04722b */ /* 0x000fe4000000000e */
[----:B------:R-:W-:Y:S01]  /*18b0*/  DFMA R12, R24, UR8, -R12 ;  /* 0x00000008180c7c2b */ /* 0x000fe2000800080c */
[----:B------:R-:W-:Y:S01]  /*18c0*/  UMOV UR8, 0xa2d15cd3 ;  /* 0xa2d15cd300087882 */ /* 0x000fe20000000000 */
[----:B------:R-:W-:Y:S01]  /*18d0*/  DADD R14, |R10|, -UR6 ;  /* 0x800000060a0e7e29 */ /* 0x000fe20008000200 */
[----:B------:R-:W-:Y:S01]  /*18e0*/  UMOV UR9, 0x3f026fa0 ;  /* 0x3f026fa000097882 */ /* 0x000fe20000000000 */
[----:B------:R-:W-:Y:S01]  /*18f0*/  UMOV UR6, 0x14d8a643 ;  /* 0x14d8a64300067882 */ /* 0x000fe20000000000 */
[----:B------:R-:W-:Y:S01]  /*1900*/  UMOV UR7, 0x3ee1b821 ;  /* 0x3ee1b82100077882 */ /* 0x000fe20000000000 */
[----:B----4-:R-:W-:Y:S02]  /*1910*/  DFMA R4, R26, R4, R16 ;  /* 0x000000041a04722b */ /* 0x010fe40000000010 */
[C---:B------:R-:W-:Y:S01]  /*1920*/  DFMA R6, R24.reuse, R6, -UR8 ;  /* 0x8000000818067e2b */ /* 0x040fe20008000006 */
[----:B------:R-:W-:Y:S01]  /*1930*/  UMOV UR8, 0x5c574380 ;  /* 0x5c57438000087882 */ /* 0x000fe20000000000 */
[----:B------:R-:W-:Y:S01]  /*1940*/  DFMA R12, R24, R12, UR6 ;  /* 0x00000006180c7e2b */ /* 0x000fe2000800000c */
[----:B------:R-:W-:Y:S01]  /*1950*/  UMOV UR6, 0xf78282fd ;  /* 0xf78282fd00067882 */ /* 0x000fe20000000000 */
[----:B------:R-:W-:Y:S01]  /*1960*/  UMOV UR7, 0x3f5dfffa ;  /* 0x3f5dfffa00077882 */ /* 0x000fe20000000000 */
[----:B------:R-:W-:Y:S01]  /*1970*/  UMOV UR9, 0x3f2a3fea ;  /* 0x3f2a3fea00097882 */ /* 0x000fe20000000000 */
[----:B------:R-:W-:-:S02]  /*1980*/  DFMA R4, R26, R4, R18 ;  /* 0x000000041a04722b */ /* 0x000fc40000000012 */
[----:B------:R-:W-:Y:S01]  /*1990*/  DFMA R6, R24, R6, UR6 ;  /* 0x0000000618067e2b */ /* 0x000fe20008000006 */
[----:B------:R-:W-:Y:S01]  /*19a0*/  UMOV UR6, 0xff920c81 ;  /* 0xff920c8100067882 */ /* 0x000fe20000000000 */
[----:B------:R-:W-:-:S04]  /*19b0*/  UMOV UR7, 0x3fa7ffff ;  /* 0x3fa7ffff00077882 */ /* 0x000fc80000000000 */
[----:B------:R-:W-:Y:S02]  /*19c0*/  DFMA R28, R4, R28, R28 ;  /* 0x0000001c041c722b */ /* 0x000fe4000000001c */
[----:B------:R-:W-:-:S10]  /*19d0*/  DFMA R4, R26, R4, 1 ;  /* 0x3ff000001a04742b */ /* 0x000fd40000000004 */
[----:B------:R-:W-:Y:S02]  /*19e0*/  FSEL R16, R4, R28, !P0 ;  /* 0x0000001c04107208 */ /* 0x000fe40004000000 */
[----:B------:R-:W-:Y:S02]  /*19f0*/  FSEL R17, R5, R29, !P0 ;  /* 0x0000001d05117208 */ /* 0x000fe40004000000 */
[----:B------:R-:W-:-:S04]  /*1a00*/  LOP3.LUT P0, RZ, R0, 0x2, RZ, 0xc0, !PT ;  /* 0x0000000200ff7812 */ /* 0x000fc8000780c0ff */
[----:B------:R-:W-:-:S10]  /*1a10*/  DADD R4, RZ, -R16 ;  /* 0x00000000ff047229 */ /* 0x000fd40000000810 */
[----:B------:R-:W-:Y:S02]  /*1a20*/  FSEL R26, R16, R4, !P0 ;  /* 0x00000004101a7208 */ /* 0x000fe40004000000 */
[----:B------:R-:W-:Y:S01]  /*1a30*/  FSEL R27, R17, R5, !P0 ;  /* 0x00000005111b7208 */ /* 0x000fe20004000000 */
[----:B------:R-:W-:Y:S02]  /*1a40*/  DSETP.NEU.AND P0, PT, |R14|, +INF , PT ;  /* 0x7ff000000e00742a */ /* 0x000fe40003f0d200 */
[C---:B------:R-:W-:Y:S02]  /*1a50*/  DFMA R4, R24.reuse, R12, -UR8 ;  /* 0x8000000818047e2b */ /* 0x040fe4000800000c */
[----:B------:R-:W-:Y:S02]  /*1a60*/  DFMA R12, R24, R6, 1 ;  /* 0x3ff00000180c742b */ /* 0x000fe40000000006 */
[----:B------:R-:W-:-:S04]  /*1a70*/  DMUL R26, R2, R26 ;  /* 0x0000001a021a7228 */ /* 0x000fc80000000000 */
[----:B------:R-:W-:-:S04]  /*1a80*/  DFMA R24, R24, R4, UR6 ;  /* 0x0000000618187e2b */ /* 0x000fc80008000004 */
[----:B------:R-:W-:Y:S01]  /*1a90*/  DFMA R26, -R22, R26, R20 ;  /* 0x0000001a161a722b */ /* 0x000fe20000000114 */
[----:B------:R-:W-:Y:S01]  /*1aa0*/  @!P0 IMAD.MOV.U32 R0, RZ, RZ, 0x1 ;  /* 0x00000001ff008424 */ /* 0x000fe200078e00ff */
[----:B------:R-:W-:Y:S01]  /*1ab0*/  @!P0 DMUL R28, RZ, R14 ;  /* 0x0000000eff1c8228 */ /* 0x000fe20000000000 */
        /* <DEDUP_REMOVED lines=24> */
.L_x_23:
[----:B------:R-:W-:Y:S05]  /*1c40*/  BSYNC.RECONVERGENT B2 ;  /* 0x0000000000027941 */ /* 0x000fea0003800200 */
.L_x_22:
[----:B------:R-:W-:-:S07]  /*1c50*/  VIADD R0, R0, 0x1 ;  /* 0x0000000100007836 */ /* 0x000fce0000000000 */
.L_x_21:
[----:B------:R-:W-:Y:S05]  /*1c60*/  BSYNC.RECONVERGENT B1 ;  /* 0x0000000000017941 */ /* 0x000fea0003800200 */
.L_x_20:
        /* <DEDUP_REMOVED lines=22> */
[----:B------:R-:W-:Y:S02]  /*1dd0*/  DFMA R4, R30, R4, R22 ;  /* 0x000000041e04722b */ /* 0x000fe40000000016 */
[----:B------:R-:W-:-:S06]  /*1de0*/  @!P1 DMUL R22, RZ, R14 ;  /* 0x0000000eff169228 */ /* 0x000fcc0000000000 */
[----:B------:R-:W-:Y:S02]  /*1df0*/  DFMA R28, R4, R28, R28 ;  /* 0x0000001c041c722b */ /* 0x000fe4000000001c */
[----:B------:R-:W-:-:S10]  /*1e00*/  DFMA R4, R30, R4, 1 ;  /* 0x3ff000001e04742b */ /* 0x000fd40000000004 */
[----:B------:R-:W-:Y:S02]  /*1e10*/  FSEL R6, R4, R28, !P0 ;  /* 0x0000001c04067208 */ /* 0x000fe40004000000 */
[----:B------:R-:W-:Y:S02]  /*1e20*/  FSEL R7, R5, R29, !P0 ;  /* 0x0000001d05077208 */ /* 0x000fe40004000000 */
        /* <DEDUP_REMOVED lines=29> */
.L_x_25:
[----:B------:R-:W-:Y:S05]  /*2000*/  BSYNC.RECONVERGENT B1 ;  /* 0x0000000000017941 */ /* 0x000fea0003800200 */
.L_x_24:
[----:B------:R-:W-:Y:S01]  /*2010*/  DADD R6, -RZ, |R10| ;  /* 0x00000000ff067229 */ /* 0x000fe2000000050a */
[----:B------:R-:W-:Y:S01]  /*2020*/  IMAD.MOV.U32 R4, RZ, RZ, 0x1 ;  /* 0x00000001ff047424 */ /* 0x000fe200078e00ff */
[----:B------:R-:W-:Y:S01]  /*2030*/  UMOV UR6, 0x6d974364 ;  /* 0x6d97436400067882 */ /* 0x000fe20000000000 */
[----:B------:R-:W-:Y:S01]  /*2040*/  UMOV UR7, 0x3fe45f30 ;  /* 0x3fe45f3000077882 */ /* 0x000fe20000000000 */
[----:B------:R-:W-:Y:S02]  /*2050*/  BSSY.RECONVERGENT B1, `(.L_x_26) ;  /* 0x0000013000017945 */ /* 0x000fe40003800200 */
[----:B------:R-:W0:Y:S02]  /*2060*/  MUFU.RCP64H R5, R7 ;  /* 0x0000000700057308 */ /* 0x000e240000001800 */
[----:B0-----:R-:W-:-:S08]  /*2070*/  DFMA R12, -|R10|, R4, 1 ;  /* 0x3ff000000a0c742b */ /* 0x001fd00000000304 */
[----:B------:R-:W-:-:S08]  /*2080*/  DFMA R12, R12, R12, R12 ;  /* 0x0000000c0c0c722b */ /* 0x000fd0000000000c */
[----:B------:R-:W-:-:S08]  /*2090*/  DFMA R12, R4, R12, R4 ;  /* 0x0000000c040c722b */ /* 0x000fd00000000004 */
[----:B------:R-:W-:-:S08]  /*20a0*/  DFMA R4, -|R10|, R12, 1 ;  /* 0x3ff000000a04742b */ /* 0x000fd0000000030c */
[----:B------:R-:W-:-:S08]  /*20b0*/  DFMA R14, R12, R4, R12 ;  /* 0x000000040c0e722b */ /* 0x000fd0000000000c */
[----:B------:R-:W-:-:S08]  /*20c0*/  DMUL R4, R14, UR6 ;  /* 0x000000060e047c28 */ /* 0x000fd00008000000 */
[----:B------:R-:W-:-:S08]  /*20d0*/  DFMA R12, -|R10|, R4, UR6 ;  /* 0x000000060a0c7e2b */ /* 0x000fd00008000304 */
[----:B------:R-:W-:-:S10]  /*20e0*/  DFMA R4, R14, R12, R4 ;  /* 0x0000000c0e04722b */ /* 0x000fd40000000004 */
[----:B------:R-:W-:-:S05]  /*20f0*/  FFMA R9, RZ, R7, R5 ;  /* 0x00000007ff097223 */ /* 0x000fca0000000005 */
[----:B------:R-:W-:-:S13]  /*2100*/  FSETP.GT.AND P0, PT, |R9|, 1.469367938527859385e-39, PT ;  /* 0x001000000900780b */ /* 0x000fda0003f04200 */
[----:B------:R-:W-:Y:S05]  /*2110*/  @P0 BRA `(.L_x_27) ;  /* 0x0000000000180947 */ /* 0x000fea0003800000 */
[----:B------:R-:W-:Y:S01]  /*2120*/  IMAD.MOV.U32 R18, RZ, RZ, 0x6d974364 ;  /* 0x6d974364ff127424 */ /* 0x000fe200078e00ff */
[----:B------:R-:W-:Y:S01]  /*2130*/  MOV R4, 0x2160 ;  /* 0x0000216000047802 */ /* 0x000fe20000000f00 */
[----:B------:R-:W-:-:S07]  /*2140*/  IMAD.MOV.U32 R19, RZ, RZ, 0x3fe45f30 ;  /* 0x3fe45f30ff137424 */ /* 0x000fce00078e00ff */
[----:B------:R-:W-:Y:S05]  /*2150*/  CALL.REL.NOINC `($__internal_0_$__cuda_sm20_div_rn_f64_full) ;  /* 0x0000000400207944 */ /* 0x000fea0003c00000 */
[----:B------:R-:W-:Y:S02]  /*2160*/  IMAD.MOV.U32 R4, RZ, RZ, R28 ;  /* 0x000000ffff047224 */ /* 0x000fe400078e001c */
[----:B------:R-:W-:-:S07]  /*2170*/  IMAD.MOV.U32 R5, RZ, RZ, R29 ;  /* 0x000000ffff057224 */ /* 0x000fce00078e001d */
.L_x_27:
[----:B------:R-:W-:Y:S05]  /*2180*/  BSYNC.RECONVERGENT B1 ;  /* 0x0000000000017941 */ /* 0x000fea0003800200 */
.L_x_26:
[----:B------:R-:W0:Y:S01]  /*2190*/  MUFU.RSQ64H R7, R5 ;  /* 0x0000000500077308 */ /* 0x000e220000001c00 */
[----:B------:R-:W-:Y:S01]  /*21a0*/  VIADD R6, R5, 0xfcb00000 ;  /* 0xfcb0000005067836 */ /* 0x000fe20000000000 */
[----:B------:R-:W-:Y:S01]  /*21b0*/  BSSY.RECONVERGENT B1, `(.L_x_28) ;  /* 0x0000016000017945 */ /* 0x000fe20003800200 */
[----:B------:R-:W-:Y:S02]  /*21c0*/  IMAD.MOV.U32 R14, RZ, RZ, 0x0 ;  /* 0x00000000ff0e7424 */ /* 0x000fe400078e00ff */
[----:B------:R-:W-:Y:S01]  /*21d0*/  IMAD.MOV.U32 R15, RZ, RZ, 0x3fd80000 ;  /* 0x3fd80000ff0f7424 */ /* 0x000fe200078e00ff */
[----:B------:R-:W-:Y:S01]  /*21e0*/  ISETP.GE.U32.AND P0, PT, R6, 0x7ca00000, PT ;  /* 0x7ca000000600780c */ /* 0x000fe20003f06070 */
[----:B0-----:R-:W-:-:S08]  /*21f0*/  DMUL R12, R6, R6 ;  /* 0x00000006060c7228 */ /* 0x001fd00000000000 */
[----:B------:R-:W-:-:S08]  /*2200*/  DFMA R12, -R12, R4, 1 ;  /* 0x3ff000000c0c742b */ /* 0x000fd00000000104 */
        /* <DEDUP_REMOVED lines=9> */
[----:B------:R-:W-:Y:S02]  /*22a0*/  IMAD.MOV.U32 R14, RZ, RZ, R16 ;  /* 0x000000ffff0e7224 */ /* 0x000fe400078e0010 */
[----:B------:R-:W-:Y:S01]  /*22b0*/  IMAD.MOV.U32 R16, RZ, RZ, R4 ;  /* 0x000000ffff107224 */ /* 0x000fe200078e0004 */
[----:B------:R-:W-:Y:S01]  /*22c0*/  MOV R4, 0x22f0 ;  /* 0x000022f000047802 */ /* 0x000fe20000000f00 */
[----:B------:R-:W-:-:S07]  /*22d0*/  IMAD.MOV.U32 R17, RZ, RZ, R5 ;  /* 0x000000ffff117224 */ /* 0x000fce00078e0005 */
[----:B------:R-:W-:Y:S05]  /*22e0*/  CALL.REL.NOINC `($__internal_1_$__cuda_sm20_dsqrt_rn_f64_mediumpath_v1) ;  /* 0x00000008002c7944 */ /* 0x000fea0003c00000 */
[----:B------:R-:W-:Y:S02]  /*22f0*/  IMAD.MOV.U32 R28, RZ, RZ, R6 ;  /* 0x000000ffff1c7224 */ /* 0x000fe400078e0006 */
[----:B------:R-:W-:-:S07]  /*2300*/  IMAD.MOV.U32 R29, RZ, RZ, R7 ;  /* 0x000000ffff1d7224 */ /* 0x000fce00078e0007 */
.L_x_29:
[----:B------:R-:W-:Y:S05]  /*2310*/  BSYNC.RECONVERGENT B1 ;  /* 0x0000000000017941 */ /* 0x000fea0003800200 */
.L_x_28:
        /* <DEDUP_REMOVED lines=10> */
[----:B------:R-:W-:-:S02]  /*23c0*/  DMUL R30, R22, R22 ;  /* 0x00000016161e7228 */ /* 0x000fc40000000000 */
[----:B------:R-:W-:Y:S01]  /*23d0*/  ISETP.NE.U32.AND P0, PT, R9, 0x1, PT ;  /* 0x000000010900780c */ /* 0x000fe20003f05070 */
[----:B------:R-:W-:Y:S01]  /*23e0*/  IMAD.MOV.U32 R9, RZ, RZ, 0x3da8ff83 ;  /* 0x3da8ff83ff097424 */ /* 0x000fe200078e00ff */
[----:B------:R-:W-:Y:S02]  /*23f0*/  DMUL R26, R26, R28 ;  /* 0x0000001c1a1a7228 */ /* 0x000fe40000000000 */
        /* <DEDUP_REMOVED lines=16> */
[----:B------:R-:W-:-:S05]  /*2500*/  DSETP.GEU.AND P0, PT, R10, RZ, PT ;  /* 0x000000ff0a00722a */ /* 0x000fca0003f0e000 */
[----:B------:R-:W-:-:S08]  /*2510*/  DMUL R2, R2, R4 ;  /* 0x0000000402027228 */ /* 0x000fd00000000000 */
[----:B------:R-:W-:-:S08]  /*2520*/  DFMA R2, -R24, R2, R20 ;  /* 0x000000021802722b */ /* 0x000fd00000000114 */
[----:B------:R-:W-:-:S08]  /*2530*/  DMUL R2, R2, R28 ;  /* 0x0000001c02027228 */ /* 0x000fd00000000000 */
[----:B------:R-:W-:-:S10]  /*2540*/  DADD R4, -RZ, -R2 ;  /* 0x00000000ff047229 */ /* 0x000fd40000000902 */
[----:B------:R-:W-:Y:S02]  /*2550*/  FSEL R2, R4, R2, !P0 ;  /* 0x0000000204027208 */ /* 0x000fe40004000000 */
[----:B------:R-:W-:-:S07]  /*2560*/  FSEL R3, R5, R3, !P0 ;  /* 0x0000000305037208 */ /* 0x000fce0004000000 */
.L_x_11:
[----:B------:R-:W-:Y:S05]  /*2570*/  BSYNC.RECONVERGENT B0 ;  /* 0x0000000000007941 */ /* 0x000fea0003800200 */
.L_x_5:
[----:B------:R-:W0:Y:S01]  /*2580*/  LDC.64 R4, c[0x0][0x388] ;  /* 0x0000e200ff047b82 */ /* 0x000e220000000a00 */
[----:B------:R-:W-:-:S08]  /*2590*/  DMUL R2, R2, R2 ;  /* 0x0000000202027228 */ /* 0x000fd00000000000 */
[----:B------:R-:W-:Y:S01]  /*25a0*/  DFMA R2, R26, R26, R2 ;  /* 0x0000001a1a02722b */ /* 0x000fe20000000002 */
[----:B0-----:R-:W-:-:S06]  /*25b0*/  IMAD.WIDE R8, R8, 0x8, R4 ;  /* 0x0000000808087825 */ /* 0x001fcc00078e0204 */
[----:B------:R-:W-:Y:S01]  /*25c0*/  STG.E.64 desc[UR4][R8.64], R2 ;  /* 0x0000000208007986 */ /* 0x000fe2000c101b04 */
[----:B------:R-:W-:Y:S05]  /*25d0*/  EXIT ;  /* 0x000000000000794d */ /* 0x000fea0003800000 */
        .weak           $__internal_0_$__cuda_sm20_div_rn_f64_full
        .type           $__internal_0_$__cuda_sm20_div_rn_f64_full,@function
        .size           $__internal_0_$__cuda_sm20_div_rn_f64_full,($__internal_1_$__cuda_sm20_dsqrt_rn_f64_mediumpath_v1 - $__internal_0_$__cuda_sm20_div_rn_f64_full)
$__internal_0_$__cuda_sm20_div_rn_f64_full:
[C---:B------:R-:W-:Y:S01]  /*25e0*/  FSETP.GEU.AND P0, PT, |R7|.reuse, 1.469367938527859385e-39, PT ;  /* 0x001000000700780b */ /* 0x040fe20003f0e200 */
[--C-:B------:R-:W-:Y:S01]  /*25f0*/  IMAD.MOV.U32 R16, RZ, RZ, R6.reuse ;  /* 0x000000ffff107224 */ /* 0x100fe200078e0006 */
[----:B------:R-:W-:Y:S01]  /*2600*/  LOP3.LUT R14, R7, 0x800fffff, RZ, 0xc0, !PT ;  /* 0x800fffff070e7812 */ /* 0x000fe200078ec0ff */
[----:B------:R-:W-:Y:S01]  /*2610*/  IMAD.MOV.U32 R17, RZ, RZ, R7 ;  /* 0x000000ffff117224 */ /* 0x000fe200078e0007 */
[C---:B------:R-:W-:Y:S01]  /*2620*/  FSETP.GEU.AND P2, PT, |R19|.reuse, 1.469367938527859385e-39, PT ;  /* 0x001000001300780b */ /* 0x040fe20003f4e200 */
[----:B------:R-:W-:Y:S01]  /*2630*/  IMAD.MOV.U32 R12, RZ, RZ, 0x1 ;  /* 0x00000001ff0c7424 */ /* 0x000fe200078e00ff */
[----:B------:R-:W-:Y:S01]  /*2640*/  LOP3.LUT R15, R14, 0x3ff00000, RZ, 0xfc, !PT ;  /* 0x3ff000000e0f7812 */ /* 0x000fe200078efcff */
[----:B------:R-:W-:Y:S01]  /*2650*/  IMAD.MOV.U32 R14, RZ, RZ, R6 ;  /* 0x000000ffff0e7224 */ /* 0x000fe200078e0006 */
[----:B------:R-:W-:Y:S01]  /*2660*/  LOP3.LUT R5, R19, 0x7ff00000, RZ, 0xc0, !PT ;  /* 0x7ff0000013057812 */ /* 0x000fe200078ec0ff */
[----:B------:R-:W-:Y:S01]  /*2670*/  BSSY.RECONVERGENT B2, `(.L_x_30) ;  /* 0x0000050000027945 */ /* 0x000fe20003800200 */
[----:B------:R-:W-:-:S03]  /*2680*/  LOP3.LUT R34, R7, 0x7ff00000, RZ, 0xc0, !PT ;  /* 0x7ff0000007227812 */ /* 0x000fc600078ec0ff */
[----:B------:R-:W-:Y:S01]  /*2690*/  @!P0 DMUL R14, R16, 8.98846567431157953865e+307 ;  /* 0x7fe00000100e8828 */ /* 0x000fe20000000000 */
[----:B------:R-:W-:-:S03]  /*26a0*/  ISETP.GE.U32.AND P1, PT, R5, R34, PT ;  /* 0x000000220500720c */ /* 0x000fc60003f26070 */
[----:B------:R-:W-:Y:S01]  /*26b0*/  @!P2 LOP3.LUT R6, R17, 0x7ff00000, RZ, 0xc0, !PT ;  /* 0x7ff000001106a812 */ /* 0x000fe200078ec0ff */
[----:B------:R-:W-:Y:S01]  /*26c0*/  @!P2 IMAD.MOV.U32 R30, RZ, RZ, RZ ;  /* 0x000000ffff1ea224 */ /* 0x000fe200078e00ff */
[----:B------:R-:W0:Y:S02]  /*26d0*/  MUFU.RCP64H R13, R15 ;  /* 0x0000000f000d7308 */ /* 0x000e240000001800 */
[----:B------:R-:W-:Y:S01]  /*26e0*/  @!P2 ISETP.GE.U32.AND P3, PT, R5, R6, PT ;  /* 0x000000060500a20c */ /* 0x000fe20003f66070 */
[----:B------:R-:W-:Y:S01]  /*26f0*/  IMAD.MOV.U32 R6, RZ, RZ, 0x1ca00000 ;  /* 0x1ca00000ff067424 */ /* 0x000fe200078e00ff */
[----:B------:R-:W-:-:S04]  /*2700*/  @!P0 LOP3.LUT R34, R15, 0x7ff00000, RZ, 0xc0, !PT ;  /* 0x7ff000000f228812 */ /* 0x000fc800078ec0ff */
[----:B------:R-:W-:-:S04]  /*2710*/  @!P2 SEL R7, R6, 0x63400000, !P3 ;  /* 0x634000000607a807 */ /* 0x000fc80005800000 */
[----:B------:R-:W-:-:S04]  /*2720*/  @!P2 LOP3.LUT R7, R7, 0x80000000, R19, 0xf8, !PT ;  /* 0x800000000707a812 */ /* 0x000fc800078ef813 */
[----:B------:R-:W-:Y:S01]  /*2730*/  @!P2 LOP3.LUT R31, R7, 0x100000, RZ, 0xfc, !PT ;  /* 0x00100000071fa812 */ /* 0x000fe200078efcff */
[----:B0-----:R-:W-:Y:S01]  /*2740*/  DFMA R28, R12, -R14, 1 ;  /* 0x3ff000000c1c742b */ /* 0x001fe2000000080e */
[----:B------:R-:W-:-:S07]  /*2750*/  IMAD.MOV.U32 R7, RZ, RZ, R5 ;  /* 0x000000ffff077224 */ /* 0x000fce00078e0005 */
[----:B------:R-:W-:-:S08]  /*2760*/  DFMA R28, R28, R28, R28 ;  /* 0x0000001c1c1c722b */ /* 0x000fd0000000001c */
[----:B------:R-:W-:Y:S01]  /*2770*/  DFMA R28, R12, R28, R12 ;  /* 0x0000001c0c1c722b */ /* 0x000fe2000000000c */
[----:B------:R-:W-:Y:S01]  /*2780*/  SEL R13, R6, 0x63400000, !P1 ;  /* 0x63400000060d7807 */ /* 0x000fe20004800000 */
[----:B------:R-:W-:-:S03]  /*2790*/  IMAD.MOV.U32 R12, RZ, RZ, R18 ;  /* 0x000000ffff0c7224 */ /* 0x000fc600078e0012 */
[----:B------:R-:W-:-:S03]  /*27a0*/  LOP3.LUT R13, R13, 0x800fffff, R19, 0xf8, !PT ;  /* 0x800fffff0d0d7812 */ /* 0x000fc600078ef813 */
[----:B------:R-:W-:-:S03]  /*27b0*/  DFMA R32, R28, -R14, 1 ;  /* 0x3ff000001c20742b */ /* 0x000fc6000000080e */
[----:B------:R-:W-:-:S05]  /*27c0*/  @!P2 DFMA R12, R12, 2, -R30 ;  /* 0x400000000c0ca82b */ /* 0x000fca000000081e */
[----:B------:R-:W-:-:S05]  /*27d0*/  DFMA R32, R28, R32, R28 ;  /* 0x000000201c20722b */ /* 0x000fca000000001c */
[----:B------:R-:W-:-:S03]  /*27e0*/  @!P2 LOP3.LUT R7, R13, 0x7ff00000, RZ, 0xc0, !PT ;  /* 0x7ff000000d07a812 */ /* 0x000fc600078ec0ff */
[----:B------:R-:W-:Y:S02]  /*27f0*/  DMUL R28, R32, R12 ;  /* 0x0000000c201c7228 */ /* 0x000fe40000000000 */
[----:B------:R-:W-:-:S05]  /*2800*/  VIADD R9, R7, 0xffffffff ;  /* 0xffffffff07097836 */ /* 0x000fca0000000000 */
[----:B------:R-:W-:Y:S01]  /*2810*/  ISETP.GT.U32.AND P0, PT, R9, 0x7feffffe, PT ;  /* 0x7feffffe0900780c */ /* 0x000fe20003f04070 */
[----:B------:R-:W-:Y:S01]  /*2820*/  VIADD R9, R34, 0xffffffff ;  /* 0xffffffff22097836 */ /* 0x000fe20000000000 */
[----:B------:R-:W-:-:S04]  /*2830*/  DFMA R30, R28, -R14, R12 ;  /* 0x8000000e1c1e722b */ /* 0x000fc8000000000c */
[----:B------:R-:W-:-:S04]  /*2840*/  ISETP.GT.U32.OR P0, PT, R9, 0x7feffffe, P0 ;  /* 0x7feffffe0900780c */ /* 0x000fc80000704470 */
[----:B------:R-:W-:-:S09]  /*2850*/  DFMA R30, R32, R30, R28 ;  /* 0x0000001e201e722b */ /* 0x000fd2000000001c */
[----:B------:R-:W-:Y:S05]  /*2860*/  @P0 BRA `(.L_x_31) ;  /* 0x00000000006c0947 */ /* 0x000fea0003800000 */
[----:B------:R-:W-:-:S04]  /*2870*/  LOP3.LUT R18, R17, 0x7ff00000, RZ, 0xc0, !PT ;  /* 0x7ff0000011127812 */ /* 0x000fc800078ec0ff */
[CC--:B------:R-:W-:Y:S02]  /*2880*/  VIADDMNMX R7, R5.reuse, -R18.reuse, 0xb9600000, !PT ;  /* 0xb960000005077446 */ /* 0x0c0fe40007800912 */
[----:B------:R-:W-:Y:S02]  /*2890*/  ISETP.GE.U32.AND P0, PT, R5, R18, PT ;  /* 0x000000120500720c */ /* 0x000fe40003f06070 */
[----:B------:R-:W-:Y:S02]  /*28a0*/  VIMNMX R5, PT, PT, R7, 0x46a00000, PT ;  /* 0x46a0000007057848 */ /* 0x000fe40003fe0100 */
[----:B------:R-:W-:-:S05]  /*28b0*/  SEL R6, R6, 0x63400000, !P0 ;  /* 0x6340000006067807 */ /* 0x000fca0004000000 */
[----:B------:R-:W-:Y:S02]  /*28c0*/  IMAD.IADD R5, R5, 0x1, -R6 ;  /* 0x0000000105057824 */ /* 0x000fe400078e0a06 */
[----:B------:R-:W-:Y:S02]  /*28d0*/  IMAD.MOV.U32 R6, RZ, RZ, RZ ;  /* 0x000000ffff067224 */ /* 0x000fe400078e00ff */
[----:B------:R-:W-:-:S06]  /*28e0*/  VIADD R7, R5, 0x7fe00000 ;  /* 0x7fe0000005077836 */ /* 0x000fcc0000000000 */
[----:B------:R-:W-:-:S10]  /*28f0*/  DMUL R28, R30, R6 ;  /* 0x000000061e1c7228 */ /* 0x000fd40000000000 */
[----:B------:R-:W-:-:S13]  /*2900*/  FSETP.GTU.AND P0, PT, |R29|, 1.469367938527859385e-39, PT ;  /* 0x001000001d00780b */ /* 0x000fda0003f0c200 */
[----:B------:R-:W-:Y:S05]  /*2910*/  @P0 BRA `(.L_x_32) ;  /* 0x0000000000940947 */ /* 0x000fea0003800000 */
[----:B------:R-:W-:-:S06]  /*2920*/  DFMA R12, R30, -R14, R12 ;  /* 0x8000000e1e0c722b */ /* 0x000fcc000000000c */
[----:B------:R-:W-:-:S04]  /*2930*/  IMAD.MOV.U32 R12, RZ, RZ, RZ ;  /* 0x000000ffff0c7224 */ /* 0x000fc800078e00ff */
[C---:B------:R-:W-:Y:S02]  /*2940*/  FSETP.NEU.AND P0, PT, R13.reuse, RZ, PT ;  /* 0x000000ff0d00720b */ /* 0x040fe40003f0d000 */
[----:B------:R-:W-:-:S04]  /*2950*/  LOP3.LUT R17, R13, 0x80000000, R17, 0x48, !PT ;  /* 0x800000000d117812 */ /* 0x000fc800078e4811 */
[----:B------:R-:W-:-:S07]  /*2960*/  LOP3.LUT R13, R17, R7, RZ, 0xfc, !PT ;  /* 0x00000007110d7212 */ /* 0x000fce00078efcff */
[----:B------:R-:W-:Y:S05]  /*2970*/  @!P0 BRA `(.L_x_32) ;  /* 0x00000000007c8947 */ /* 0x000fea0003800000 */
[----:B------:R-:W-:Y:S01]  /*2980*/  IMAD.MOV R7, RZ, RZ, -R5 ;  /* 0x000000ffff077224 */ /* 0x000fe200078e0a05 */
[----:B------:R-:W-:Y:S01]  /*2990*/  DMUL.RP R12, R30, R12 ;  /* 0x0000000c1e0c7228 */ /* 0x000fe20000008000 */
[----:B------:R-:W-:Y:S01]  /*29a0*/  IMAD.MOV.U32 R6, RZ, RZ, RZ ;  /* 0x000000ffff067224 */ /* 0x000fe200078e00ff */
[----:B------:R-:W-:-:S05]  /*29b0*/  IADD3 R5, PT, PT, -R5, -0x43300000, RZ ;  /* 0xbcd0000005057810 */ /* 0x000fca0007ffe1ff */
[----:B------:R-:W-:-:S03]  /*29c0*/  DFMA R6, R28, -R6, R30 ;  /* 0x800000061c06722b */ /* 0x000fc6000000001e */
[----:B------:R-:W-:-:S07]  /*29d0*/  LOP3.LUT R17, R13, R17, RZ, 0x3c, !PT ;  /* 0x000000110d117212 */ /* 0x000fce00078e3cff */
[----:B------:R-:W-:-:S04]  /*29e0*/  FSETP.NEU.AND P0, PT, |R7|, R5, PT ;  /* 0x000000050700720b */ /* 0x000fc80003f0d200 */
[----:B------:R-:W-:Y:S02]  /*29f0*/  FSEL R28, R12, R28, !P0 ;  /* 0x0000001c0c1c7208 */ /* 0x000fe40004000000 */
[----:B------:R-:W-:Y:S01]  /*2a00*/  FSEL R29, R17, R29, !P0 ;  /* 0x0000001d111d7208 */ /* 0x000fe20004000000 */
[----:B------:R-:W-:Y:S06]  /*2a10*/  BRA `(.L_x_32) ;  /* 0x0000000000547947 */ /* 0x000fec0003800000 */
.L_x_31:
[----:B------:R-:W-:-:S14]  /*2a20*/  DSETP.NAN.AND P0, PT, R18, R18, PT ;  /* 0x000000121200722a */ /* 0x000fdc0003f08000 */
[----:B------:R-:W-:Y:S05]  /*2a30*/  @P0 BRA `(.L_x_33) ;  /* 0x0000000000440947 */ /* 0x000fea0003800000 */
[----:B------:R-:W-:-:S14]  /*2a40*/  DSETP.NAN.AND P0, PT, R16, R16, PT ;  /* 0x000000101000722a */ /* 0x000fdc0003f08000 */
[----:B------:R-:W-:Y:S05]  /*2a50*/  @P0 BRA `(.L_x_34) ;  /* 0x0000000000300947 */ /* 0x000fea0003800000 */
[----:B------:R-:W-:Y:S01]  /*2a60*/  ISETP.NE.AND P0, PT, R7, R34, PT ;  /* 0x000000220700720c */ /* 0x000fe20003f05270 */
[----:B------:R-:W-:Y:S02]  /*2a70*/  IMAD.MOV.U32 R28, RZ, RZ, 0x0 ;  /* 0x00000000ff1c7424 */ /* 0x000fe400078e00ff */
[----:B------:R-:W-:-:S10]  /*2a80*/  IMAD.MOV.U32 R29, RZ, RZ, -0x80000 ;  /* 0xfff80000ff1d7424 */ /* 0x000fd400078e00ff */
[----:B------:R-:W-:Y:S05]  /*2a90*/  @!P0 BRA `(.L_x_32) ;  /* 0x0000000000348947 */ /* 0x000fea0003800000 */
[----:B------:R-:W-:Y:S02]  /*2aa0*/  ISETP.NE.AND P0, PT, R7, 0x7ff00000, PT ;  /* 0x7ff000000700780c */ /* 0x000fe40003f05270 */
[----:B------:R-:W-:Y:S02]  /*2ab0*/  LOP3.LUT R29, R19, 0x80000000, R17, 0x48, !PT ;  /* 0x80000000131d7812 */ /* 0x000fe400078e4811 */
[----:B------:R-:W-:-:S13]  /*2ac0*/  ISETP.EQ.OR P0, PT, R34, RZ, !P0 ;  /* 0x000000ff2200720c */ /* 0x000fda0004702670 */
[----:B------:R-:W-:Y:S01]  /*2ad0*/  @P0 LOP3.LUT R5, R29, 0x7ff00000, RZ, 0xfc, !PT ;  /* 0x7ff000001d050812 */ /* 0x000fe200078efcff */
[----:B------:R-:W-:Y:S02]  /*2ae0*/  @!P0 IMAD.MOV.U32 R28, RZ, RZ, RZ ;  /* 0x000000ffff1c8224 */ /* 0x000fe400078e00ff */
[----:B------:R-:W-:Y:S02]  /*2af0*/  @P0 IMAD.MOV.U32 R28, RZ, RZ, RZ ;  /* 0x000000ffff1c0224 */ /* 0x000fe400078e00ff */
[----:B------:R-:W-:Y:S01]  /*2b00*/  @P0 IMAD.MOV.U32 R29, RZ, RZ, R5 ;  /* 0x000000ffff1d0224 */ /* 0x000fe200078e0005 */
[----:B------:R-:W-:Y:S06]  /*2b10*/  BRA `(.L_x_32) ;  /* 0x0000000000147947 */ /* 0x000fec0003800000 */
.L_x_34:
[----:B------:R-:W-:Y:S01]  /*2b20*/  LOP3.LUT R29, R17, 0x80000, RZ, 0xfc, !PT ;  /* 0x00080000111d7812 */ /* 0x000fe200078efcff */
[----:B------:R-:W-:Y:S01]  /*2b30*/  IMAD.MOV.U32 R28, RZ, RZ, R16 ;  /* 0x000000ffff1c7224 */ /* 0x000fe200078e0010 */
[----:B------:R-:W-:Y:S06]  /*2b40*/  BRA `(.L_x_32) ;  /* 0x0000000000087947 */ /* 0x000fec0003800000 */
.L_x_33:
[----:B------:R-:W-:Y:S01]  /*2b50*/  LOP3.LUT R29, R19, 0x80000, RZ, 0xfc, !PT ;  /* 0x00080000131d7812 */ /* 0x000fe200078efcff */
[----:B------:R-:W-:-:S07]  /*2b60*/  IMAD.MOV.U32 R28, RZ, RZ, R18 ;  /* 0x000000ffff1c7224 */ /* 0x000fce00078e0012 */
.L_x_32:
[----:B------:R-:W-:Y:S05]  /*2b70*/  BSYNC.RECONVERGENT B2 ;  /* 0x0000000000027941 */ /* 0x000fea0003800200 */
.L_x_30:
[----:B------:R-:W-:-:S04]  /*2b80*/  IMAD.MOV.U32 R5, RZ, RZ, 0x0 ;  /* 0x00000000ff057424 */ /* 0x000fc800078e00ff */
[----:B------:R-:W-:Y:S05]  /*2b90*/  RET.REL.NODEC R4 `(_Z17psf_radial_kernelPKdPdiddd) ;  /* 0xffffffd404187950 */ /* 0x000fea0003c3ffff */
        .weak           $__internal_1_$__cuda_sm20_dsqrt_rn_f64_mediumpath_v1
        .type           $__internal_1_$__cuda_sm20_dsqrt_rn_f64_mediumpath_v1,@function
        .size           $__internal_1_$__cuda_sm20_dsqrt_rn_f64_mediumpath_v1,($_Z17psf_radial_kernelPKdPdiddd$__internal_trig_reduction_slowpathd - $__internal_1_$__cuda_sm20_dsqrt_rn_f64_mediumpath_v1)
$__internal_1_$__cuda_sm20_dsqrt_rn_f64_mediumpath_v1:
[----:B------:R-:W-:Y:S01]  /*2ba0*/  ISETP.GE.U32.AND P0, PT, R6, -0x3400000, PT ;  /* 0xfcc000000600780c */ /* 0x000fe20003f06070 */
[----:B------:R-:W-:-:S12]  /*2bb0*/  BSSY.RECONVERGENT B2, `(.L_x_35) ;  /* 0x0000023000027945 */ /* 0x000fd80003800200 */
[----:B------:R-:W-:Y:S05]  /*2bc0*/  @!P0 BRA `(.L_x_36) ;  /* 0x0000000000208947 */ /* 0x000fea0003800000 */
[----:B------:R-:W-:-:S10]  /*2bd0*/  DFMA.RM R6, R18, R14, R12 ;  /* 0x0000000e1206722b */ /* 0x000fd4000000400c */
[----:B------:R-:W-:-:S05]  /*2be0*/  IADD3 R12, P0, PT, R6, 0x1, RZ ;  /* 0x00000001060c7810 */ /* 0x000fca0007f1e0ff */
[----:B------:R-:W-:-:S06]  /*2bf0*/  IMAD.X R13, RZ, RZ, R7, P0 ;  /* 0x000000ffff0d7224 */ /* 0x000fcc00000e0607 */
[----:B------:R-:W-:-:S08]  /*2c00*/  DFMA.RP R16, -R6, R12, R16 ;  /* 0x0000000c0610722b */ /* 0x000fd00000008110 */
[----:B------:R-:W-:-:S06]  /*2c10*/  DSETP.GT.AND P0, PT, R16, RZ, PT ;  /* 0x000000ff1000722a */ /* 0x000fcc0003f04000 */
[----:B------:R-:W-:Y:S02]  /*2c20*/  FSEL R6, R12, R6, P0 ;  /* 0x000000060c067208 */ /* 0x000fe40000000000 */
[----:B------:R-:W-:Y:S01]  /*2c30*/  FSEL R7, R13, R7, P0 ;  /* 0x000000070d077208 */ /* 0x000fe20000000000 */
[----:B------:R-:W-:Y:S06]  /*2c40*/  BRA `(.L_x_37) ;  /* 0x0000000000647947 */ /* 0x000fec0003800000 */
.L_x_36:
[----:B------:R-:W-:-:S14]  /*2c50*/  DSETP.NE.AND P0, PT, R16, RZ, PT ;  /* 0x000000ff1000722a */ /* 0x000fdc0003f05000 */
[----:B------:R-:W-:Y:S05]  /*2c60*/  @!P0 BRA `(.L_x_38) ;  /* 0x0000000000588947 */ /* 0x000fea0003800000 */
[----:B------:R-:W-:-:S13]  /*2c70*/  ISETP.GE.AND P0, PT, R17, RZ, PT ;  /* 0x000000ff1100720c */ /* 0x000fda0003f06270 */
[----:B------:R-:W-:Y:S02]  /*2c80*/  @!P0 IMAD.MOV.U32 R6, RZ, RZ, 0x0 ;  /* 0x00000000ff068424 */ /* 0x000fe400078e00ff */
[----:B------:R-:W-:Y:S01]  /*2c90*/  @!P0 IMAD.MOV.U32 R7, RZ, RZ, -0x80000 ;  /* 0xfff80000ff078424 */ /* 0x000fe200078e00ff */
[----:B------:R-:W-:Y:S06]  /*2ca0*/  @!P0 BRA `(.L_x_37) ;  /* 0x00000000004c8947 */ /* 0x000fec0003800000 */
[----:B------:R-:W-:-:S13]  /*2cb0*/  ISETP.GT.AND P0, PT, R17, 0x7fefffff, PT ;  /* 0x7fefffff1100780c */ /* 0x000fda0003f04270 */
[----:B------:R-:W-:Y:S05]  /*2cc0*/  @P0 BRA `(.L_x_38) ;  /* 0x0000000000400947 */ /* 0x000fea0003800000 */
[----:B------:R-:W-:Y:S01]  /*2cd0*/  DMUL R16, R16, 8.11296384146066816958e+31 ;  /* 0x4690000010107828 */ /* 0x000fe20000000000 */
[----:B------:R-:W-:Y:S02]  /*2ce0*/  IMAD.MOV.U32 R6, RZ, RZ, RZ ;  /* 0x000000ffff067224 */ /* 0x000fe400078e00ff */
[----:B------:R-:W-:Y:S02]  /*2cf0*/  IMAD.MOV.U32 R14, RZ, RZ, 0x0 ;  /* 0x00000000ff0e7424 */ /* 0x000fe400078e00ff */
[----:B------:R-:W-:Y:S01]  /*2d00*/  IMAD.MOV.U32 R15, RZ, RZ, 0x3fd80000 ;  /* 0x3fd80000ff0f7424 */ /* 0x000fe200078e00ff */
[----:B------:R-:W0:Y:S02]  /*2d10*/  MUFU.RSQ64H R7, R17 ;  /* 0x0000001100077308 */ /* 0x000e240000001c00 */
[----:B0-----:R-:W-:-:S08]  /*2d20*/  DMUL R12, R6, R6 ;  /* 0x00000006060c7228 */ /* 0x001fd00000000000 */
[----:B------:R-:W-:-:S08]  /*2d30*/  DFMA R12, R16, -R12, 1 ;  /* 0x3ff00000100c742b */ /* 0x000fd0000000080c */
[----:B------:R-:W-:Y:S02]  /*2d40*/  DFMA R14, R12, R14, 0.5 ;  /* 0x3fe000000c0e742b */ /* 0x000fe4000000000e */
[----:B------:R-:W-:-:S08]  /*2d50*/  DMUL R12, R6, R12 ;  /* 0x0000000c060c7228 */ /* 0x000fd00000000000 */
[----:B------:R-:W-:-:S08]  /*2d60*/  DFMA R12, R14, R12, R6 ;  /* 0x0000000c0e0c722b */ /* 0x000fd00000000006 */
[----:B------:R-:W-:Y:S02]  /*2d70*/  DMUL R6, R16, R12 ;  /* 0x0000000c10067228 */ /* 0x000fe40000000000 */
[----:B------:R-:W-:-:S06]  /*2d80*/  VIADD R13, R13, 0xfff00000 ;  /* 0xfff000000d0d7836 */ /* 0x000fcc0000000000 */
[----:B------:R-:W-:-:S08]  /*2d90*/  DFMA R14, R6, -R6, R16 ;  /* 0x80000006060e722b */ /* 0x000fd00000000010 */
[----:B------:R-:W-:-:S10]  /*2da0*/  DFMA R6, R12, R14, R6 ;  /* 0x0000000e0c06722b */ /* 0x000fd40000000006 */
[----:B------:R-:W-:Y:S01]  /*2db0*/  VIADD R7, R7, 0xfcb00000 ;  /* 0xfcb0000007077836 */ /* 0x000fe20000000000 */
[----:B------:R-:W-:Y:S06]  /*2dc0*/  BRA `(.L_x_37) ;  /* 0x0000000000047947 */ /* 0x000fec0003800000 */
.L_x_38:
[----:B------:R-:W-:-:S11]  /*2dd0*/  DADD R6, R16, R16 ;  /* 0x0000000010067229 */ /* 0x000fd60000000010 */
.L_x_37:
[----:B------:R-:W-:Y:S05]  /*2de0*/  BSYNC.RECONVERGENT B2 ;  /* 0x0000000000027941 */ /* 0x000fea0003800200 */
.L_x_35:
[----:B------:R-:W-:-:S04]  /*2df0*/  IMAD.MOV.U32 R5, RZ, RZ, 0x0 ;  /* 0x00000000ff057424 */ /* 0x000fc800078e00ff */
[----:B------:R-:W-:Y:S05]  /*2e00*/  RET.REL.NODEC R4 `(_Z17psf_radial_kernelPKdPdiddd) ;  /* 0xffffffd0047c7950 */ /* 0x000fea0003c3ffff */
        .type           $_Z17psf_radial_kernelPKdPdiddd$__internal_trig_reduction_slowpathd,@function
        .size           $_Z17psf_radial_kernelPKdPdiddd$__internal_trig_reduction_slowpathd,(.L_x_49 - $_Z17psf_radial_kernelPKdPdiddd$__internal_trig_reduction_slowpathd)
$_Z17psf_radial_kernelPKdPdiddd$__internal_trig_reduction_slowpathd:
[----:B------:R-:W-:Y:S01]  /*2e10*/  SHF.R.U32.HI R33, RZ, 0x14, R31 ;  /* 0x00000014ff217819 */ /* 0x000fe2000001161f */
[----:B------:R-:W-:-:S03]  /*2e20*/  IMAD.MOV.U32 R9, RZ, RZ, RZ ;  /* 0x000000ffff097224 */ /* 0x000fc600078e00ff */
[----:B------:R-:W-:-:S04]  /*2e30*/  LOP3.LUT R0, R33, 0x7ff, RZ, 0xc0, !PT ;  /* 0x000007ff21007812 */ /* 0x000fc800078ec0ff */
[----:B------:R-:W-:-:S13]  /*2e40*/  ISETP.NE.AND P0, PT, R0, 0x7ff, PT ;  /* 0x000007ff0000780c */ /* 0x000fda0003f05270 */
[----:B------:R-:W-:Y:S05]  /*2e50*/  @!P0 BRA `(.L_x_39) ;  /* 0x0000000800748947 */ /* 0x000fea0003800000 */
[----:B------:R-:W-:Y:S01]  /*2e60*/  VIADD R0, R0, 0xfffffc00 ;  /* 0xfffffc0000007836 */ /* 0x000fe20000000000 */
[----:B------:R-:W-:Y:S01]  /*2e70*/  BSSY.RECONVERGENT B3, `(.L_x_40) ;  /* 0x0000037000037945 */ /* 0x000fe20003800200 */
[----:B------:R-:W-:-:S03]  /*2e80*/  CS2R R36, SRZ ;  /* 0x0000000000247805 */ /* 0x000fc6000001ff00 */
[----:B------:R-:W-:Y:S02]  /*2e90*/  SHF.R.U32.HI R5, RZ, 0x6, R0 ;  /* 0x00000006ff057819 */ /* 0x000fe40000011600 */
[----:B------:R-:W-:Y:S02]  /*2ea0*/  ISETP.GE.U32.AND P0, PT, R0, 0x80, PT ;  /* 0x000000800000780c */ /* 0x000fe40003f06070 */
[C---:B------:R-:W-:Y:S02]  /*2eb0*/  IADD3 R6, PT, PT, -R5.reuse, 0x13, RZ ;  /* 0x0000001305067810 */ /* 0x040fe40007ffe1ff */
[----:B------:R-:W-:Y:S02]  /*2ec0*/  IADD3 R0, PT, PT, -R5, 0xf, RZ ;  /* 0x0000000f05007810 */ /* 0x000fe40007ffe1ff */
[----:B------:R-:W-:-:S04]  /*2ed0*/  SEL R6, R6, 0x12, P0 ;  /* 0x0000001206067807 */ /* 0x000fc80000000000 */
[----:B------:R-:W-:-:S13]  /*2ee0*/  ISETP.GE.AND P0, PT, R0, R6, PT ;  /* 0x000000060000720c */ /* 0x000fda0003f06270 */
[----:B------:R-:W-:Y:S05]  /*2ef0*/  @P0 BRA `(.L_x_41) ;  /* 0x0000000000b80947 */ /* 0x000fea0003800000 */
[----:B------:R-:W0:Y:S01]  /*2f00*/  LDC.64 R28, c[0x0][0x358] ;  /* 0x0000d600ff1c7b82 */ /* 0x000e220000000a00 */
[C---:B------:R-:W-:Y:S01]  /*2f10*/  SHF.L.U64.HI R7, R4.reuse, 0xb, R31 ;  /* 0x0000000b04077819 */ /* 0x040fe2000001021f */
[----:B------:R-:W-:Y:S01]  /*2f20*/  BSSY.RECONVERGENT B4, `(.L_x_42) ;  /* 0x0000025000047945 */ /* 0x000fe20003800200 */
[----:B------:R-:W-:Y:S01]  /*2f30*/  IADD3 R5, PT, PT, RZ, -R5, -R6 ;  /* 0x80000005ff057210 */ /* 0x000fe20007ffe806 */
[----:B------:R-:W-:Y:S01]  /*2f40*/  IMAD.SHL.U32 R4, R4, 0x800, RZ ;  /* 0x0000080004047824 */ /* 0x000fe200078e00ff */
[----:B------:R-:W-:Y:S01]  /*2f50*/  CS2R R36, SRZ ;  /* 0x0000000000247805 */ /* 0x000fe2000001ff00 */
[----:B------:R-:W-:Y:S01]  /*2f60*/  IMAD.MOV.U32 R6, RZ, RZ, RZ ;  /* 0x000000ffff067224 */ /* 0x000fe200078e00ff */
[----:B------:R-:W-:-:S07]  /*2f70*/  LOP3.LUT R7, R7, 0x80000000, RZ, 0xfc, !PT ;  /* 0x8000000007077812 */ /* 0x000fce00078efcff */
.L_x_43:
[----:B------:R-:W1:Y:S01]  /*2f80*/  LDC.64 R16, c[0x4][RZ] ;  /* 0x01000000ff107b82 */ /* 0x000e620000000a00 */
[----:B0-----:R-:W-:Y:S02]  /*2f90*/  R2UR UR6, R28 ;  /* 0x000000001c0672ca */ /* 0x001fe400000e0000 */
[----:B------:R-:W-:Y:S01]  /*2fa0*/  R2UR UR7, R29 ;  /* 0x000000001d0772ca */ /* 0x000fe200000e0000 */
[----:B-1----:R-:W-:-:S12]  /*2fb0*/  IMAD.WIDE R34, R0, 0x8, R16 ;  /* 0x0000000800227825 */ /* 0x002fd800078e0210 */
[----:B------:R-:W2:Y:S01]  /*2fc0*/  LDG.E.64.CONSTANT R34, desc[UR6][R34.64] ;  /* 0x0000000622227981 */ /* 0x000ea2000c1e9b00 */
[----:B------:R-:W-:Y:S02]  /*2fd0*/  IMAD.MOV.U32 R18, RZ, RZ, R36 ;  /* 0x000000ffff127224 */ /* 0x000fe400078e0024 */
[----:B------:R-:W-:Y:S02]  /*2fe0*/  IMAD.MOV.U32 R19, RZ, RZ, R37 ;  /* 0x000000ffff137224 */ /* 0x000fe400078e0025 */
[----:B------:R-:W-:Y:S02]  /*2ff0*/  VIADD R5, R5, 0x1 ;  /* 0x0000000105057836 */ /* 0x000fe40000000000 */
[----:B------:R-:W-:Y:S02]  /*3000*/  VIADD R0, R0, 0x1 ;  /* 0x0000000100007836 */ /* 0x000fe40000000000 */
[----:B--2---:R-:W-:-:S04]  /*3010*/  IMAD.WIDE.U32 R18, P2, R34, R4, R18 ;  /* 0x0000000422127225 */ /* 0x004fc80007840012 */
[-C--:B------:R-:W-:Y:S02]  /*3020*/  IMAD R9, R34, R7.reuse, RZ ;  /* 0x0000000722097224 */ /* 0x080fe400078e02ff */
[C---:B------:R-:W-:Y:S02]  /*3030*/  IMAD R16, R35.reuse, R4, RZ ;  /* 0x0000000423107224 */ /* 0x040fe400078e02ff */
[----:B------:R-:W-:Y:S01]  /*3040*/  IMAD.HI.U32 R17, R35, R7, RZ ;  /* 0x0000000723117227 */ /* 0x000fe200078e00ff */
[----:B------:R-:W-:-:S03]  /*3050*/  IADD3 R9, P0, PT, R9, R19, RZ ;  /* 0x0000001309097210 */ /* 0x000fc60007f1e0ff */
[----:B------:R-:W-:Y:S01]  /*3060*/  IMAD.MOV.U32 R36, RZ, RZ, R18 ;  /* 0x000000ffff247224 */ /* 0x000fe200078e0012 */
[----:B------:R-:W-:Y:S01]  /*3070*/  IADD3 R37, P1, PT, R16, R9, RZ ;  /* 0x0000000910257210 */ /* 0x000fe20007f3e0ff */
[----:B------:R-:W-:-:S04]  /*3080*/  IMAD.HI.U32 R16, R34, R7, RZ ;  /* 0x0000000722107227 */ /* 0x000fc800078e00ff */
[----:B------:R-:W-:-:S04]  /*3090*/  IMAD.HI.U32 R9, R35, R4, RZ ;  /* 0x0000000423097227 */ /* 0x000fc800078e00ff */
[----:B------:R-:W-:Y:S02]  /*30a0*/  IMAD.X R16, RZ, RZ, R16, P2 ;  /* 0x000000ffff107224 */ /* 0x000fe400010e0610 */
[----:B------:R-:W-:Y:S02]  /*30b0*/  IMAD R18, R35, R7, RZ ;  /* 0x0000000723127224 */ /* 0x000fe400078e02ff */
[C---:B------:R-:W-:Y:S01]  /*30c0*/  IMAD R19, R6.reuse, 0x8, R1 ;  /* 0x0000000806137824 */ /* 0x040fe200078e0201 */
[----:B------:R-:W-:Y:S01]  /*30d0*/  IADD3.X R9, P0, PT, R9, R16, RZ, P0, !PT ;  /* 0x0000001009097210 */ /* 0x000fe2000071e4ff */
[----:B------:R-:W-:-:S03]  /*30e0*/  VIADD R6, R6, 0x1 ;  /* 0x0000000106067836 */ /* 0x000fc60000000000 */
[----:B------:R-:W-:Y:S01]  /*30f0*/  IADD3.X R18, P1, PT, R18, R9, RZ, P1, !PT ;  /* 0x0000000912127210 */ /* 0x000fe20000f3e4ff */
[----:B------:R-:W-:Y:S01]  /*3100*/  IMAD.X R17, RZ, RZ, R17, P0 ;  /* 0x000000ffff117224 */ /* 0x000fe200000e0611 */
[----:B------:R-:W-:Y:S01]  /*3110*/  ISETP.NE.AND P0, PT, R5, -0xf, PT ;  /* 0xfffffff10500780c */ /* 0x000fe20003f05270 */
[----:B------:R0:W-:Y:S02]  /*3120*/  STL.64 [R19], R36 ;  /* 0x0000002413007387 */ /* 0x0001e40000100a00 */
[----:B------:R-:W-:Y:S02]  /*3130*/  IMAD.X R17, RZ, RZ, R17, P1 ;  /* 0x000000ffff117224 */ /* 0x000fe400008e0611 */
[----:B0-----:R-:W-:Y:S02]  /*3140*/  IMAD.MOV.U32 R36, RZ, RZ, R18 ;  /* 0x000000ffff247224 */ /* 0x001fe400078e0012 */
[----:B------:R-:W-:-:S06]  /*3150*/  IMAD.MOV.U32 R37, RZ, RZ, R17 ;  /* 0x000000ffff257224 */ /* 0x000fcc00078e0011 */
[----:B------:R-:W-:Y:S05]  /*3160*/  @P0 BRA `(.L_x_43) ;  /* 0xfffffffc00840947 */ /* 0x000fea000383ffff */
[----:B------:R-:W-:Y:S05]  /*3170*/  BSYNC.RECONVERGENT B4 ;  /* 0x0000000000047941 */ /* 0x000fea0003800200 */
.L_x_42:
[----:B------:R-:W-:-:S05]  /*3180*/  LOP3.LUT R0, R33, 0x7ff, RZ, 0xc0, !PT ;  /* 0x000007ff21007812 */ /* 0x000fca00078ec0ff */
[----:B------:R-:W-:-:S05]  /*3190*/  VIADD R0, R0, 0xfffffc00 ;  /* 0xfffffc0000007836 */ /* 0x000fca0000000000 */
[----:B------:R-:W-:Y:S02]  /*31a0*/  SHF.R.U32.HI R4, RZ, 0x6, R0 ;  /* 0x00000006ff047819 */ /* 0x000fe40000011600 */
[----:B------:R-:W-:Y:S02]  /*31b0*/  ISETP.GE.U32.AND P0, PT, R0, 0x80, PT ;  /* 0x000000800000780c */ /* 0x000fe40003f06070 */
[----:B------:R-:W-:-:S04]  /*31c0*/  IADD3 R4, PT, PT, -R4, 0x13, RZ ;  /* 0x0000001304047810 */ /* 0x000fc80007ffe1ff */
[----:B------:R-:W-:-:S07]  /*31d0*/  SEL R0, R4, 0x12, P0 ;  /* 0x0000001204007807 */ /* 0x000fce0000000000 */
.L_x_41:
[----:B------:R-:W-:Y:S05]  /*31e0*/  BSYNC.RECONVERGENT B3 ;  /* 0x0000000000037941 */ /* 0x000fea0003800200 */
.L_x_40:
[C---:B------:R-:W-:Y:S02]  /*31f0*/  LOP3.LUT R4, R33.reuse, 0x7ff, RZ, 0xc0, !PT ;  /* 0x000007ff21047812 */ /* 0x040fe400078ec0ff */
[----:B------:R-:W-:-:S03]  /*3200*/  LOP3.LUT P0, R33, R33, 0x3f, RZ, 0xc0, !PT ;  /* 0x0000003f21217812 */ /* 0x000fc6000780c0ff */
[----:B------:R-:W-:-:S05]  /*3210*/  VIADD R4, R4, 0xfffffc00 ;  /* 0xfffffc0004047836 */ /* 0x000fca0000000000 */
[----:B------:R-:W-:-:S05]  /*3220*/  SHF.R.U32.HI R5, RZ, 0x6, R4 ;  /* 0x00000006ff057819 */ /* 0x000fca0000011604 */
[----:B------:R-:W-:-:S04]  /*3230*/  IMAD.IADD R0, R5, 0x1, R0 ;  /* 0x0000000105007824 */ /* 0x000fc800078e0200 */
[----:B------:R-:W-:-:S05]  /*3240*/  IMAD.U32 R35, R0, 0x8, R1 ;  /* 0x0000000800237824 */ /* 0x000fca00078e0001 */
[----:B------:R0:W-:Y:S04]  /*3250*/  STL.64 [R35+-0x78], R36 ;  /* 0xffff882423007387 */ /* 0x0001e80000100a00 */
[----:B------:R-:W2:Y:S04]  /*3260*/  @P0 LDL.64 R16, [R1+0x8] ;  /* 0x0000080001100983 */ /* 0x000ea80000100a00 */
[----:B------:R-:W3:Y:S04]  /*3270*/  LDL.64 R6, [R1+0x10] ;  /* 0x0000100001067983 */ /* 0x000ee80000100a00 */
[----:B------:R-:W4:Y:S01]  /*3280*/  LDL.64 R4, [R1+0x18] ;  /* 0x0000180001047983 */ /* 0x000f220000100a00 */
[----:B------:R-:W-:Y:S01]  /*3290*/  @P0 LOP3.LUT R0, R33, 0x3f, RZ, 0x3c, !PT ;  /* 0x0000003f21000812 */ /* 0x000fe200078e3cff */
[----:B------:R-:W-:Y:S01]  /*32a0*/  BSSY.RECONVERGENT B3, `(.L_x_44) ;  /* 0x0000034000037945 */ /* 0x000fe20003800200 */
[----:B--2---:R-:W-:-:S02]  /*32b0*/  @P0 SHF.R.U64 R19, R16, 0x1, R17 ;  /* 0x0000000110130819 */ /* 0x004fc40000001211 */
[----:B------:R-:W-:Y:S02]  /*32c0*/  @P0 SHF.R.U32.HI R29, RZ, 0x1, R17 ;  /* 0x00000001ff1d0819 */ /* 0x000fe40000011611 */
[--C-:B---3--:R-:W-:Y:S02]  /*32d0*/  @P0 SHF.R.U32.HI R9, RZ, 0x1, R7.reuse ;  /* 0x00000001ff090819 */ /* 0x108fe40000011607 */
[C---:B------:R-:W-:Y:S02]  /*32e0*/  @P0 SHF.R.U64 R16, R6.reuse, 0x1, R7 ;  /* 0x0000000106100819 */ /* 0x040fe40000001207 */
[CC--:B------:R-:W-:Y:S02]  /*32f0*/  @P0 SHF.L.U32 R18, R6.reuse, R33.reuse, RZ ;  /* 0x0000002106120219 */ /* 0x0c0fe400000006ff */
[----:B------:R-:W-:Y:S02]  /*3300*/  @P0 SHF.R.U64 R19, R19, R0, R29 ;  /* 0x0000000013130219 */ /* 0x000fe4000000121d */
[----:B------:R-:W-:-:S02]  /*3310*/  @P0 SHF.L.U64.HI R17, R6, R33, R7 ;  /* 0x0000002106110219 */ /* 0x000fc40000010207 */
[-C--:B------:R-:W-:Y:S02]  /*3320*/  @P0 SHF.R.U32.HI R28, RZ, R0.reuse, R29 ;  /* 0x00000000ff1c0219 */ /* 0x080fe4000001161d */
[----:B----4-:R-:W-:Y:S02]  /*3330*/  @P0 SHF.L.U32 R29, R4, R33, RZ ;  /* 0x00000021041d0219 */ /* 0x010fe400000006ff */
[----:B------:R-:W-:Y:S02]  /*3340*/  @P0 SHF.R.U64 R16, R16, R0, R9 ;  /* 0x0000000010100219 */ /* 0x000fe40000001209 */
[----:B------:R-:W-:Y:S02]  /*3350*/  @P0 LOP3.LUT R6, R18, R19, RZ, 0xfc, !PT ;  /* 0x0000001312060212 */ /* 0x000fe400078efcff */
[----:B------:R-:W-:Y:S02]  /*3360*/  @P0 LOP3.LUT R7, R17, R28, RZ, 0xfc, !PT ;  /* 0x0000001c11070212 */ /* 0x000fe400078efcff */
[----:B------:R-:W-:-:S02]  /*3370*/  @P0 SHF.L.U64.HI R33, R4, R33, R5 ;  /* 0x0000002104210219 */ /* 0x000fc40000010205 */
[----:B------:R-:W-:Y:S01]  /*3380*/  @P0 LOP3.LUT R4, R29, R16, RZ, 0xfc, !PT ;  /* 0x000000101d040212 */ /* 0x000fe200078efcff */
[C---:B------:R-:W-:Y:S01]  /*3390*/  IMAD.SHL.U32 R16, R6.reuse, 0x4, RZ ;  /* 0x0000000406107824 */ /* 0x040fe200078e00ff */
[----:B------:R-:W-:Y:S02]  /*33a0*/  @P0 SHF.R.U32.HI R0, RZ, R0, R9 ;  /* 0x00000000ff000219 */ /* 0x000fe40000011609 */
[----:B------:R-:W-:Y:S02]  /*33b0*/  SHF.L.U64.HI R6, R6, 0x2, R7 ;  /* 0x0000000206067819 */ /* 0x000fe40000010207 */
[----:B------:R-:W-:Y:S02]  /*33c0*/  @P0 LOP3.LUT R5, R33, R0, RZ, 0xfc, !PT ;  /* 0x0000000021050212 */ /* 0x000fe400078efcff */
[----:B------:R-:W-:Y:S02]  /*33d0*/  SHF.L.W.U32.HI R7, R7, 0x2, R4 ;  /* 0x0000000207077819 */ /* 0x000fe40000010e04 */
[----:B------:R-:W-:-:S02]  /*33e0*/  IADD3 RZ, P0, PT, RZ, -R16, RZ ;  /* 0x80000010ffff7210 */ /* 0x000fc40007f1e0ff */
[----:B------:R-:W-:Y:S02]  /*33f0*/  LOP3.LUT R17, RZ, R6, RZ, 0x33, !PT ;  /* 0x00000006ff117212 */ /* 0x000fe400078e33ff */
[----:B------:R-:W-:Y:S02]  /*3400*/  SHF.L.W.U32.HI R9, R4, 0x2, R5 ;  /* 0x0000000204097819 */ /* 0x000fe40000010e05 */
[----:B------:R-:W-:Y:S02]  /*3410*/  LOP3.LUT R0, RZ, R7, RZ, 0x33, !PT ;  /* 0x00000007ff007212 */ /* 0x000fe400078e33ff */
[----:B------:R-:W-:Y:S02]  /*3420*/  IADD3.X R17, P0, PT, RZ, R17, RZ, P0, !PT ;  /* 0x00000011ff117210 */ /* 0x000fe4000071e4ff */
[----:B------:R-:W-:Y:S02]  /*3430*/  LOP3.LUT R18, RZ, R9, RZ, 0x33, !PT ;  /* 0x00000009ff127212 */ /* 0x000fe400078e33ff */
[----:B------:R-:W-:-:S02]  /*3440*/  IADD3.X R4, P1, PT, RZ, R0, RZ, P0, !PT ;  /* 0x00000000ff047210 */ /* 0x000fc4000073e4ff */
[----:B------:R-:W-:-:S03]  /*3450*/  ISETP.GT.U32.AND P2, PT, R7, -0x1, PT ;  /* 0xffffffff0700780c */ /* 0x000fc60003f44070 */
[----:B------:R-:W-:Y:S01]  /*3460*/  IMAD.X R18, RZ, RZ, R18, P1 ;  /* 0x000000ffff127224 */ /* 0x000fe200008e0612 */
[----:B------:R-:W-:-:S04]  /*3470*/  ISETP.GT.AND.EX P0, PT, R9, -0x1, PT, P2 ;  /* 0xffffffff0900780c */ /* 0x000fc80003f04320 */
[----:B------:R-:W-:Y:S02]  /*3480*/  SEL R0, R9, R18, P0 ;  /* 0x0000001209007207 */ /* 0x000fe40000000000 */
[----:B------:R-:W-:Y:S02]  /*3490*/  SEL R19, R7, R4, P0 ;  /* 0x0000000407137207 */ /* 0x000fe40000000000 */
[----:B------:R-:W-:Y:S02]  /*34a0*/  ISETP.NE.U32.AND P1, PT, R0, RZ, PT ;  /* 0x000000ff0000720c */ /* 0x000fe40003f25070 */
[----:B------:R-:W-:Y:S02]  /*34b0*/  SEL R17, R6, R17, P0 ;  /* 0x0000001106117207 */ /* 0x000fe40000000000 */
[----:B------:R-:W-:Y:S01]  /*34c0*/  SEL R7, R19, R0, !P1 ;  /* 0x0000000013077207 */ /* 0x000fe20004800000 */
[----:B------:R-:W-:-:S05]  /*34d0*/  @!P0 IMAD.MOV R16, RZ, RZ, -R16 ;  /* 0x000000ffff108224 */ /* 0x000fca00078e0a10 */
[----:B------:R-:W1:Y:S02]  /*34e0*/  FLO.U32 R7, R7 ;  /* 0x0000000700077300 */ /* 0x000e6400000e0000 */
[C---:B-1----:R-:W-:Y:S02]  /*34f0*/  IADD3 R18, PT, PT, -R7.reuse, 0x1f, RZ ;  /* 0x0000001f07127810 */ /* 0x042fe40007ffe1ff */
[----:B------:R-:W-:-:S03]  /*3500*/  IADD3 R4, PT, PT, -R7, 0x3f, RZ ;  /* 0x0000003f07047810 */ /* 0x000fc60007ffe1ff */
[----:B------:R-:W-:-:S05]  /*3510*/  @P1 IMAD.MOV R4, RZ, RZ, R18 ;  /* 0x000000ffff041224 */ /* 0x000fca00078e0212 */
[----:B------:R-:W-:-:S13]  /*3520*/  ISETP.NE.AND P1, PT, R4, RZ, PT ;  /* 0x000000ff0400720c */ /* 0x000fda0003f25270 */
[----:B0-----:R-:W-:Y:S05]  /*3530*/  @!P1 BRA `(.L_x_45) ;  /* 0x0000000000289947 */ /* 0x001fea0003800000 */
[----:B------:R-:W-:Y:S02]  /*3540*/  LOP3.LUT R6, R4, 0x3f, RZ, 0xc0, !PT ;  /* 0x0000003f04067812 */ /* 0x000fe400078ec0ff */
[--C-:B------:R-:W-:Y:S02]  /*3550*/  SHF.R.U64 R16, R16, 0x1, R17.reuse ;  /* 0x0000000110107819 */ /* 0x100fe40000001211 */
[CC--:B------:R-:W-:Y:S02]  /*3560*/  SHF.L.U64.HI R0, R19.reuse, R6.reuse, R0 ;  /* 0x0000000613007219 */ /* 0x0c0fe40000010200 */
[----:B------:R-:W-:Y:S02]  /*3570*/  SHF.L.U32 R19, R19, R6, RZ ;  /* 0x0000000613137219 */ /* 0x000fe400000006ff */
[----:B------:R-:W-:Y:S02]  /*3580*/  SHF.R.U32.HI R6, RZ, 0x1, R17 ;  /* 0x00000001ff067819 */ /* 0x000fe40000011611 */
[----:B------:R-:W-:-:S04]  /*3590*/  LOP3.LUT R7, R4, 0x3f, RZ, 0xc, !PT ;  /* 0x0000003f04077812 */ /* 0x000fc800078e0cff */
[-CC-:B------:R-:W-:Y:S02]  /*35a0*/  SHF.R.U64 R16, R16, R7.reuse, R6.reuse ;  /* 0x0000000710107219 */ /* 0x180fe40000001206 */
[----:B------:R-:W-:Y:S02]  /*35b0*/  SHF.R.U32.HI R7, RZ, R7, R6 ;  /* 0x00000007ff077219 */ /* 0x000fe40000011606 */
[----:B------:R-:W-:Y:S02]  /*35c0*/  LOP3.LUT R19, R19, R16, RZ, 0xfc, !PT ;  /* 0x0000001013137212 */ /* 0x000fe400078efcff */
[----:B------:R-:W-:-:S07]  /*35d0*/  LOP3.LUT R0, R0, R7, RZ, 0xfc, !PT ;  /* 0x0000000700007212 */ /* 0x000fce00078efcff */
.L_x_45:
[----:B------:R-:W-:Y:S05]  /*35e0*/  BSYNC.RECONVERGENT B3 ;  /* 0x0000000000037941 */ /* 0x000fea0003800200 */
.L_x_44:
[----:B------:R-:W-:-:S04]  /*35f0*/  IMAD.WIDE.U32 R6, R19, 0x2168c235, RZ ;  /* 0x2168c23513067825 */ /* 0x000fc800078e00ff */
[----:B------:R-:W-:Y:S01]  /*3600*/  IMAD.MOV.U32 R16, RZ, RZ, R7 ;  /* 0x000000ffff107224 */ /* 0x000fe200078e0007 */
[----:B------:R-:W-:Y:S01]  /*3610*/  IADD3 RZ, P1, PT, R6, R6, RZ ;  /* 0x0000000606ff7210 */ /* 0x000fe20007f3e0ff */
[----:B------:R-:W-:Y:S02]  /*3620*/  IMAD.MOV.U32 R17, RZ, RZ, RZ ;  /* 0x000000ffff117224 */ /* 0x000fe400078e00ff */
[----:B------:R-:W-:-:S04]  /*3630*/  IMAD.HI.U32 R7, R0, -0x36f0255e, RZ ;  /* 0xc90fdaa200077827 */ /* 0x000fc800078e00ff */
[----:B------:R-:W-:-:S04]  /*3640*/  IMAD.WIDE.U32 R16, R19, -0x36f0255e, R16 ;  /* 0xc90fdaa213107825 */ /* 0x000fc800078e0010 */
[C---:B------:R-:W-:Y:S02]  /*3650*/  IMAD R19, R0.reuse, -0x36f0255e, RZ ;  /* 0xc90fdaa200137824 */ /* 0x040fe400078e02ff */
[----:B------:R-:W-:-:S04]  /*3660*/  IMAD.WIDE.U32 R16, P2, R0, 0x2168c235, R16 ;  /* 0x2168c23500107825 */ /* 0x000fc80007840010 */
[----:B------:R-:W-:Y:S01]  /*3670*/  IMAD.X R7, RZ, RZ, R7, P2 ;  /* 0x000000ffff077224 */ /* 0x000fe200010e0607 */
[----:B------:R-:W-:Y:S02]  /*3680*/  IADD3 R0, P2, PT, R19, R17, RZ ;  /* 0x0000001113007210 */ /* 0x000fe40007f5e0ff */
[----:B------:R-:W-:Y:S02]  /*3690*/  IADD3.X RZ, P1, PT, R16, R16, RZ, P1, !PT ;  /* 0x0000001010ff7210 */ /* 0x000fe40000f3e4ff */
[C---:B------:R-:W-:Y:S01]  /*36a0*/  ISETP.GT.U32.AND P3, PT, R0.reuse, RZ, PT ;  /* 0x000000ff0000720c */ /* 0x040fe20003f64070 */
[----:B------:R-:W-:Y:S01]  /*36b0*/  IMAD.X R7, RZ, RZ, R7, P2 ;  /* 0x000000ffff077224 */ /* 0x000fe200010e0607 */
[----:B------:R-:W-:Y:S02]  /*36c0*/  IADD3.X R17, P2, PT, R0, R0, RZ, P1, !PT ;  /* 0x0000000000117210 */ /* 0x000fe40000f5e4ff */
[----:B------:R-:W-:Y:S02]  /*36d0*/  SHF.R.U32.HI R16, RZ, 0x1e, R5 ;  /* 0x0000001eff107819 */ /* 0x000fe40000011605 */
[C---:B------:R-:W-:Y:S01]  /*36e0*/  ISETP.GT.AND.EX P1, PT, R7.reuse, RZ, PT, P3 ;  /* 0x000000ff0700720c */ /* 0x040fe20003f24330 */
[----:B------:R-:W-:Y:S01]  /*36f0*/  IMAD.X R6, R7, 0x1, R7, P2 ;  /* 0x0000000107067824 */ /* 0x000fe200010e0607 */
[----:B------:R-:W-:-:S02]  /*3700*/  LEA.HI R9, R9, R16, RZ, 0x1 ;  /* 0x0000001009097211 */ /* 0x000fc400078f08ff */
[----:B------:R-:W-:Y:S02]  /*3710*/  SEL R17, R17, R0, P1 ;  /* 0x0000000011117207 */ /* 0x000fe40000800000 */
[----:B------:R-:W-:Y:S02]  /*3720*/  SEL R0, R6, R7, P1 ;  /* 0x0000000706007207 */ /* 0x000fe40000800000 */
[----:B------:R-:W-:Y:S02]  /*3730*/  IADD3 R7, P2, PT, R17, 0x1, RZ ;  /* 0x0000000111077810 */ /* 0x000fe40007f5e0ff */
[----:B------:R-:W-:Y:S02]  /*3740*/  SEL R17, RZ, 0xffffffff, !P1 ;  /* 0xffffffffff117807 */ /* 0x000fe40004800000 */
[----:B------:R-:W-:Y:S01]  /*3750*/  LOP3.LUT P1, R31, R31, 0x80000000, RZ, 0xc0, !PT ;  /* 0x800000001f1f7812 */ /* 0x000fe2000782c0ff */
[----:B------:R-:W-:Y:S02]  /*3760*/  IMAD.X R0, RZ, RZ, R0, P2 ;  /* 0x000000ffff007224 */ /* 0x000fe400010e0600 */
[----:B------:R-:W-:Y:S01]  /*3770*/  IMAD.IADD R6, R17, 0x1, -R4 ;  /* 0x0000000111067824 */ /* 0x000fe200078e0a04 */
[----:B------:R-:W-:-:S02]  /*3780*/  @!P0 LOP3.LUT R31, R31, 0x80000000, RZ, 0x3c, !PT ;  /* 0x800000001f1f8812 */ /* 0x000fc400078e3cff */
[----:B------:R-:W-:Y:S01]  /*3790*/  SHF.R.U64 R7, R7, 0xa, R0 ;  /* 0x0000000a07077819 */ /* 0x000fe20000001200 */
[----:B------:R-:W-:-:S03]  /*37a0*/  IMAD.SHL.U32 R5, R6, 0x100000, RZ ;  /* 0x0010000006057824 */ /* 0x000fc600078e00ff */
[----:B------:R-:W-:-:S03]  /*37b0*/  IADD3 R7, P2, PT, R7, 0x1, RZ ;  /* 0x0000000107077810 */ /* 0x000fc60007f5e0ff */
[----:B------:R-:W-:Y:S01]  /*37c0*/  @P1 IMAD.MOV R9, RZ, RZ, -R9 ;  /* 0x000000ffff091224 */ /* 0x000fe200078e0a09 */
[----:B------:R-:W-:-:S04]  /*37d0*/  LEA.HI.X R0, R0, RZ, RZ, 0x16, P2 ;  /* 0x000000ff00007211 */ /* 0x000fc800010fb4ff */
[--C-:B------:R-:W-:Y:S02]  /*37e0*/  SHF.R.U64 R4, R7, 0x1, R0.reuse ;  /* 0x0000000107047819 */ /* 0x100fe40000001200 */
[----:B------:R-:W-:Y:S02]  /*37f0*/  SHF.R.U32.HI R0, RZ, 0x1, R0 ;  /* 0x00000001ff007819 */ /* 0x000fe40000011600 */
[----:B------:R-:W-:-:S04]  /*3800*/  IADD3 R4, P2, P3, RZ, RZ, R4 ;  /* 0x000000ffff047210 */ /* 0x000fc80007b5e004 */
[----:B------:R-:W-:-:S04]  /*3810*/  IADD3.X R0, PT, PT, R5, 0x3fe00000, R0, P2, P3 ;  /* 0x3fe0000005007810 */ /* 0x000fc800017e6400 */
[----:B------:R-:W-:-:S07]  /*3820*/  LOP3.LUT R31, R0, R31, RZ, 0xfc, !PT ;  /* 0x0000001f001f7212 */ /* 0x000fce00078efcff */
.L_x_39:
[----:B------:R-:W-:Y:S02]  /*3830*/  IMAD.MOV.U32 R5, RZ, RZ, R31 ;  /* 0x000000ffff057224 */ /* 0x000fe400078e001f */
[----:B------:R-:W-:Y:S02]  /*3840*/  IMAD.MOV.U32 R31, RZ, RZ, 0x0 ;  /* 0x00000000ff1f7424 */ /* 0x000fe400078e00ff */
[----:B------:R-:W-:Y:S02]  /*3850*/  IMAD.MOV.U32 R0, RZ, RZ, R9 ;  /* 0x000000ffff007224 */ /* 0x000fe400078e0009 */
[----:B------:R-:W-:Y:S05]  /*3860*/  RET.REL.NODEC R30 `(_Z17psf_radial_kernelPKdPdiddd) ;  /* 0xffffffc41ee47950 */ /* 0x000fea0003c3ffff */
.L_x_46:
[----:B------:R-:W-:-:S00]  /*3870*/  BRA `(.L_x_46) ;  /* 0xfffffffc00fc7947 */ /* 0x000fc0000383ffff */
[----:B------:R-:W-:-:S00]  /*3880*/  NOP ;  /* 0x0000000000007918 */ /* 0x000fc00000000000 */
[----:B------:R-:W-:-:S00]  /*3890*/  NOP ;  /* 0x0000000000007918 */ /* 0x000fc00000000000 */
[----:B------:R-:W-:-:S00]  /*38a0*/  NOP ;  /* 0x0000000000007918 */ /* 0x000fc00000000000 */
[----:B------:R-:W-:-:S00]  /*38b0*/  NOP ;  /* 0x0000000000007918 */ /* 0x000fc00000000000 */
[----:B------:R-:W-:-:S00]  /*38c0*/  NOP ;  /* 0x0000000000007918 */ /* 0x000fc00000000000 */
[----:B------:R-:W-:-:S00]  /*38d0*/  NOP ;  /* 0x0000000000007918 */ /* 0x000fc00000000000 */
[----:B------:R-:W-:-:S00]  /*38e0*/  NOP ;  /* 0x0000000000007918 */ /* 0x000fc00000000000 */
[----:B------:R-:W-:-:S00]  /*38f0*/  NOP ;  /* 0x0000000000007918 */ /* 0x000fc00000000000 */
.L_x_49:


//--------------------- .nv.global.init           --------------------------
	.section	.nv.global.init,"aw",@progbits
	.align	16
.nv.global.init:
	.type		__cudart_sin_cos_coeffs,@object
	.size		__cudart_sin_cos_coeffs,(__cudart_i2opi_d - __cudart_sin_cos_coeffs)
__cudart_sin_cos_coeffs:
        /*0000*/ 	.byte	0x46, 0xd2, 0xb0, 0x2c, 0xf1, 0xe5, 0x5a, 0xbe, 0x92, 0xe3, 0xac, 0x69, 0xe3, 0x1d, 0xc7, 0x3e
        /*0010*/ 	.byte	0xa1, 0x62, 0xdb, 0x19, 0xa0, 0x01, 0x2a, 0xbf, 0x18, 0x08, 0x11, 0x11, 0x11, 0x11, 0x81, 0x3f
        /*0020*/ 	.byte	0x54, 0x55, 0x55, 0x55, 0x55, 0x55, 0xc5, 0xbf, 0x00, 0x00, 0x00, 0x00, 0x00, 0x00, 0x00, 0x00
        /*0030*/ 	.byte	0x00, 0x00, 0x00, 0x00, 0x00, 0x00, 0x00, 0x00, 0x64, 0x81, 0xfd, 0x20, 0x83, 0xff, 0xa8, 0xbd
        /*0040*/ 	.byte	0x28, 0x85, 0xef, 0xc1, 0xa7, 0xee, 0x21, 0x3e, 0xd9, 0xe6, 0x06, 0x8e, 0x4f, 0x7e, 0x92, 0xbe
        /*0050*/ 	.byte	0xe9, 0xbc, 0xdd, 0x19, 0xa0, 0x01, 0xfa, 0x3e, 0x47, 0x5d, 0xc1, 0x16, 0x6c, 0xc1, 0x56, 0xbf
        /*0060*/ 	.byte	0x51, 0x55, 0x55, 0x55, 0x55, 0x55, 0xa5, 0x3f, 0x00, 0x00, 0x00, 0x00, 0x00, 0x00, 0xe0, 0xbf
        /*0070*/ 	.byte	0x00, 0x00, 0x00, 0x00, 0x00, 0x00, 0xf0, 0x3f, 0x00, 0x00, 0x00, 0x00, 0x00, 0x00, 0x00, 0x00
	.type		__cudart_i2opi_d,@object
	.size		__cudart_i2opi_d,(.L_0 - __cudart_i2opi_d)
__cudart_i2opi_d:
        /* <DEDUP_REMOVED lines=9> */
.L_0:


//--------------------- .nv.shared.reserved.0     --------------------------
	.section	.nv.shared.reserved.0,"aw",@nobits
	.weak		__nv_reservedSMEM_offset_0_alias
	.size		__nv_reservedSMEM_offset_0_alias, 0, 64
	.other		__nv_reservedSMEM_offset_0_alias,@"STO_CUDA_RESERVED_SHARED STV_DEFAULT"
__nv_reservedSMEM_offset_0_alias:
	.zero		0
	.zero		64


//--------------------- .nv.constant0._Z17psf_radial_kernelPKdPdiddd --------------------------
	.section	.nv.constant0._Z17psf_radial_kernelPKdPdiddd,"a",@progbits
	.sectionflags	@""
	.align	4
.nv.constant0._Z17psf_radial_kernelPKdPdiddd:
	.zero		944


//--------------------- SYMBOLS --------------------------

	.type		.nv.reservedSmem.offset0,@object
	.size		.nv.reservedSmem.offset0,0x4
